	.target	sm_90a

	.elftype	@"ET_EXEC"


//--------------------- .note.nv.tkinfo           --------------------------
	.section	.note.nv.tkinfo,"",@"SHT_NOTE"
	.sectionflags	@"SHF_NOTE_NV_TKINFO"
	.tkinfo
        /*0018*/ 	.word	0x00000002
        /*0030*/ 	.string	""
        /*0030*/ 	.string	"ptxas"
        /*0030*/ 	.string	"Cuda compilation tools, release 13.0, V13.0.88"
        /*0030*/ 	.string	"Build cuda_13.0.r13.0/compiler.36424714_0"
        /*0030*/ 	.string	"-arch sm_90a -m 64 "



//--------------------- .note.nv.cuinfo           --------------------------
	.section	.note.nv.cuinfo,"",@"SHT_NOTE"
	.sectionflags	@"SHF_NOTE_NV_CUINFO"
        /*0018*/ 	.short	0x0002
        /*001a*/ 	.short	0x005a
        /*001c*/ 	.short	0x0082
	.zero		2


//--------------------- .nv.info                  --------------------------
	.section	.nv.info,"",@"SHT_CUDA_INFO"
	.align	4


	//----- nvinfo : EIATTR_REGCOUNT
	.align		4
        /*0000*/ 	.byte	0x04, 0x2f
        /*0002*/ 	.short	(.L_15 - .L_14)
	.align		4
.L_14:
        /*0004*/ 	.word	index@(_ZN7cutlass13device_kernelINS_4gemm6kernel13GemmUniversalIN4cute5tupleIJiiiiEEENS1_10collective13CollectiveMmaINS1_34MainloopSm90TmaGmmaWarpSpecializedILi6ENS5_IJNS4_1CILi2EEENSA_ILi1EEESC_EEENS1_35KernelTmaWarpSpecializedCooperativeEEENS5_IJNSA_ILi384EEENSA_ILi160EEENSA_ILi32EEEEEENS_6half_tENS5_IJlSC_lEEESK_SL_NS4_8TiledMMAINS4_8MMA_AtomIJNS4_4SM904GMMA25MMA_64x32x16_F32F16F16_SSILNSP_5MajorE0ELSR_0ELNSP_7ScaleInE1ELSS_1EEEEEENS4_6LayoutISD_NS5_IJSC_NSA_ILi0EEESW_EEEEENS5_IJNS4_10UnderscoreESZ_SZ_EEEEENS4_13SM90_TMA_LOADENS4_14ComposedLayoutINS4_7SwizzleILi2ELi4ELi3EEENS4_18smem_ptr_flag_bitsILi16EEENSV_INS5_IJNSA_ILi8EEESI_EEENS5_IJSI_SC_EEEEEEEvNS4_8identityENS4_23SM90_TMA_LOAD_MULTICASTES1C_vS1D_EENS_8epilogue10collective6detail29Sm90TmaWarpSpecializedAdapterINS1H_15DefaultEpilogueISK_SL_SL_NS1G_6thread17LinearCombinationISK_Li1EffLNS1L_9ScaleType4KindE0ELNS_15FloatRoundStyleE2ESK_EENS1_15EpilogueDefaultEEEEEvvEEEEvNT_6ParamsE)
        /*0008*/ 	.word	0x000000a8


	//----- nvinfo : EIATTR_FRAME_SIZE
	.align		4
.L_15:
        /*000c*/ 	.byte	0x04, 0x11
        /*000e*/ 	.short	(.L_17 - .L_16)
	.align		4
.L_16:
        /*0010*/ 	.word	index@(_ZN7cutlass13device_kernelINS_4gemm6kernel13GemmUniversalIN4cute5tupleIJiiiiEEENS1_10collective13CollectiveMmaINS1_34MainloopSm90TmaGmmaWarpSpecializedILi6ENS5_IJNS4_1CILi2EEENSA_ILi1EEESC_EEENS1_35KernelTmaWarpSpecializedCooperativeEEENS5_IJNSA_ILi384EEENSA_ILi160EEENSA_ILi32EEEEEENS_6half_tENS5_IJlSC_lEEESK_SL_NS4_8TiledMMAINS4_8MMA_AtomIJNS4_4SM904GMMA25MMA_64x32x16_F32F16F16_SSILNSP_5MajorE0ELSR_0ELNSP_7ScaleInE1ELSS_1EEEEEENS4_6LayoutISD_NS5_IJSC_NSA_ILi0EEESW_EEEEENS5_IJNS4_10UnderscoreESZ_SZ_EEEEENS4_13SM90_TMA_LOADENS4_14ComposedLayoutINS4_7SwizzleILi2ELi4ELi3EEENS4_18smem_ptr_flag_bitsILi16EEENSV_INS5_IJNSA_ILi8EEESI_EEENS5_IJSI_SC_EEEEEEEvNS4_8identityENS4_23SM90_TMA_LOAD_MULTICASTES1C_vS1D_EENS_8epilogue10collective6detail29Sm90TmaWarpSpecializedAdapterINS1H_15DefaultEpilogueISK_SL_SL_NS1G_6thread17LinearCombinationISK_Li1EffLNS1L_9ScaleType4KindE0ELNS_15FloatRoundStyleE2ESK_EENS1_15EpilogueDefaultEEEEEvvEEEEvNT_6ParamsE)
        /*0014*/ 	.word	0x00000118


	//----- nvinfo : EIATTR_MIN_STACK_SIZE
	.align		4
.L_17:
        /*0018*/ 	.byte	0x04, 0x12
        /*001a*/ 	.short	(.L_19 - .L_18)
	.align		4
.L_18:
        /*001c*/ 	.word	index@(_ZN7cutlass13device_kernelINS_4gemm6kernel13GemmUniversalIN4cute5tupleIJiiiiEEENS1_10collective13CollectiveMmaINS1_34MainloopSm90TmaGmmaWarpSpecializedILi6ENS5_IJNS4_1CILi2EEENSA_ILi1EEESC_EEENS1_35KernelTmaWarpSpecializedCooperativeEEENS5_IJNSA_ILi384EEENSA_ILi160EEENSA_ILi32EEEEEENS_6half_tENS5_IJlSC_lEEESK_SL_NS4_8TiledMMAINS4_8MMA_AtomIJNS4_4SM904GMMA25MMA_64x32x16_F32F16F16_SSILNSP_5MajorE0ELSR_0ELNSP_7ScaleInE1ELSS_1EEEEEENS4_6LayoutISD_NS5_IJSC_NSA_ILi0EEESW_EEEEENS5_IJNS4_10UnderscoreESZ_SZ_EEEEENS4_13SM90_TMA_LOADENS4_14ComposedLayoutINS4_7SwizzleILi2ELi4ELi3EEENS4_18smem_ptr_flag_bitsILi16EEENSV_INS5_IJNSA_ILi8EEESI_EEENS5_IJSI_SC_EEEEEEEvNS4_8identityENS4_23SM90_TMA_LOAD_MULTICASTES1C_vS1D_EENS_8epilogue10collective6detail29Sm90TmaWarpSpecializedAdapterINS1H_15DefaultEpilogueISK_SL_SL_NS1G_6thread17LinearCombinationISK_Li1EffLNS1L_9ScaleType4KindE0ELNS_15FloatRoundStyleE2ESK_EENS1_15EpilogueDefaultEEEEEvvEEEEvNT_6ParamsE)
        /*0020*/ 	.word	0x00000118
.L_19:


//--------------------- .nv.compat                --------------------------
	.section	.nv.compat,"",@"SHT_CUDA_COMPAT_INFO"
	.align	4
        /*0000*/ 	.byte	0x02, 0x09, 0x01, 0x00, 0x02, 0x02, 0x04, 0x00, 0x02, 0x05, 0x05, 0x00, 0x03, 0x07, 0x01, 0x01
        /*0010*/ 	.byte	0x02, 0x03, 0x01, 0x00, 0x02, 0x06, 0x01, 0x00, 0x04, 0x0b, 0x08, 0x00, 0x00, 0x00, 0x00, 0x00
        /*0020*/ 	.byte	0x00, 0x00, 0x00, 0x00


//--------------------- .nv.info._ZN7cutlass13device_kernelINS_4gemm6kernel13GemmUniversalIN4cute5tupleIJiiiiEEENS1_10collective13CollectiveMmaINS1_34MainloopSm90TmaGmmaWarpSpecializedILi6ENS5_IJNS4_1CILi2EEENSA_ILi1EEESC_EEENS1_35KernelTmaWarpSpecializedCooperativeEEENS5_IJNSA_ILi384EEENSA_ILi160EEENSA_ILi32EEEEEENS_6half_tENS5_IJlSC_lEEESK_SL_NS4_8TiledMMAINS4_8MMA_AtomIJNS4_4SM904GMMA25MMA_64x32x16_F32F16F16_SSILNSP_5MajorE0ELSR_0ELNSP_7ScaleInE1ELSS_1EEEEEENS4_6LayoutISD_NS5_IJSC_NSA_ILi0EEESW_EEEEENS5_IJNS4_10UnderscoreESZ_SZ_EEEEENS4_13SM90_TMA_LOADENS4_14ComposedLayoutINS4_7SwizzleILi2ELi4ELi3EEENS4_18smem_ptr_flag_bitsILi16EEENSV_INS5_IJNSA_ILi8EEESI_EEENS5_IJSI_SC_EEEEEEEvNS4_8identityENS4_23SM90_TMA_LOAD_MULTICASTES1C_vS1D_EENS_8epilogue10collective6detail29Sm90TmaWarpSpecializedAdapterINS1H_15DefaultEpilogueISK_SL_SL_NS1G_6thread17LinearCombinationISK_Li1EffLNS1L_9ScaleType4KindE0ELNS_15FloatRoundStyleE2ESK_EENS1_15EpilogueDefaultEEEEEvvEEEEvNT_6ParamsE --------------------------
	.section	.nv.info._ZN7cutlass13device_kernelINS_4gemm6kernel13GemmUniversalIN4cute5tupleIJiiiiEEENS1_10collective13CollectiveMmaINS1_34MainloopSm90TmaGmmaWarpSpecializedILi6ENS5_IJNS4_1CILi2EEENSA_ILi1EEESC_EEENS1_35KernelTmaWarpSpecializedCooperativeEEENS5_IJNSA_ILi384EEENSA_ILi160EEENSA_ILi32EEEEEENS_6half_tENS5_IJlSC_lEEESK_SL_NS4_8TiledMMAINS4_8MMA_AtomIJNS4_4SM904GMMA25MMA_64x32x16_F32F16F16_SSILNSP_5MajorE0ELSR_0ELNSP_7ScaleInE1ELSS_1EEEEEENS4_6LayoutISD_NS5_IJSC_NSA_ILi0EEESW_EEEEENS5_IJNS4_10UnderscoreESZ_SZ_EEEEENS4_13SM90_TMA_LOADENS4_14ComposedLayoutINS4_7SwizzleILi2ELi4ELi3EEENS4_18smem_ptr_flag_bitsILi16EEENSV_INS5_IJNSA_ILi8EEESI_EEENS5_IJSI_SC_EEEEEEEvNS4_8identityENS4_23SM90_TMA_LOAD_MULTICASTES1C_vS1D_EENS_8epilogue10collective6detail29Sm90TmaWarpSpecializedAdapterINS1H_15DefaultEpilogueISK_SL_SL_NS1G_6thread17LinearCombinationISK_Li1EffLNS1L_9ScaleType4KindE0ELNS_15FloatRoundStyleE2ESK_EENS1_15EpilogueDefaultEEEEEvvEEEEvNT_6ParamsE,"",@"SHT_CUDA_INFO"
	.sectionflags	@""
	.align	4


	//----- nvinfo : EIATTR_CUDA_API_VERSION
	.align		4
        /*0000*/ 	.byte	0x04, 0x37
        /*0002*/ 	.short	(.L_21 - .L_20)
.L_20:
        /*0004*/ 	.word	0x00000082


	//----- nvinfo : EIATTR_KPARAM_INFO
	.align		4
.L_21:
        /*0008*/ 	.byte	0x04, 0x17
        /*000a*/ 	.short	(.L_23 - .L_22)
.L_22:
        /*000c*/ 	.word	0x00000000
        /*0010*/ 	.short	0x0000
        /*0012*/ 	.short	0x0070
        /*0014*/ 	.byte	0x00, 0xf0, 0x01, 0x10


	//----- nvinfo : EIATTR_SPARSE_MMA_MASK
	.align		4
.L_23:
        /*0018*/ 	.byte	0x03, 0x50
        /*001a*/ 	.short	0x0000


	//----- nvinfo : EIATTR_MAXREG_COUNT
	.align		4
        /*001c*/ 	.byte	0x03, 0x1b
        /*001e*/ 	.short	0x00a8


	//----- nvinfo : EIATTR_NUM_BARRIERS
	.align		4
        /*0020*/ 	.byte	0x02, 0x4c
        /*0022*/ 	.byte	0x01
	.zero		1


	//----- nvinfo : EIATTR_EXTERNS
	.align		4
        /*0024*/ 	.byte	0x04, 0x0f
        /*0026*/ 	.short	(.L_25 - .L_24)


	//   ....[0]....
	.align		4
.L_24:
        /*0028*/ 	.word	index@(__assertfail)


	//----- nvinfo : EIATTR_ANNOTATIONS
	.align		4
.L_25:
        /*002c*/ 	.byte	0x04, 0x55
        /*002e*/ 	.short	(.L_27 - .L_26)


	//   ....[0]....
.L_26:
        /*0030*/ 	.word	0x00000001
        /*0034*/ 	.byte	0x80, 0x07, 0x00, 0x00, 0x01, 0x00, 0x00, 0x00, 0x50, 0x0a, 0x00, 0x00, 0x01, 0x00, 0x00, 0x00
        /* <DEDUP_REMOVED lines=189> */
        /*0c14*/ 	.byte	0xd0, 0x56, 0x01, 0x00, 0x01, 0x00, 0x00, 0x00, 0xf0, 0x56, 0x01, 0x00


	//----- nvinfo : EIATTR_MERCURY_ISA_VERSION
	.align		4
.L_27:
        /*0c20*/ 	.byte	0x03, 0x5f
        /*0c22*/ 	.short	0x0101


	//----- nvinfo : EIATTR_INT_WARP_WIDE_INSTR_OFFSETS
	.align		4
        /*0c24*/ 	.byte	0x04, 0x31
        /*0c26*/ 	.short	(.L_29 - .L_28)


	//   ....[0]....
.L_28:
        /*0c28*/ 	.word	0x000005c0


	//   ....[1]....
        /*0c2c*/ 	.word	0x000005d0


	//   ....[2]....
        /*0c30*/ 	.word	0x00000740


	//----- nvinfo : EIATTR_COOP_GROUP_MASK_REGIDS
	.align		4
.L_29:
        /*0c34*/ 	.byte	0x04, 0x29
        /*0c36*/ 	.short	(.L_31 - .L_30)


	//   ....[0]....
.L_30:
        /*0c38*/ 	.word	0xffffffff


	//   ....[1]....
        /*0c3c*/ 	.word	0xffffffff


	//   ....[2]....
        /*0c40*/ 	.word	0xffffffff


	//   ....[3]....
        /*0c44*/ 	.word	0xffffffff


	//   ....[4]....
        /*0c48*/ 	.word	0xffffffff


	//   ....[5]....
        /*0c4c*/ 	.word	0xffffffff


	//----- nvinfo : EIATTR_COOP_GROUP_INSTR_OFFSETS
	.align		4
.L_31:
        /*0c50*/ 	.byte	0x04, 0x28
        /*0c52*/ 	.short	(.L_33 - .L_32)


	//   ....[0]....
.L_32:
        /*0c54*/ 	.word	0x00000070


	//   ....[1]....
        /*0c58*/ 	.word	0x00000080


	//   ....[2]....
        /*0c5c*/ 	.word	0x000001a0


	//   ....[3]....
        /*0c60*/ 	.word	0x00000410


	//   ....[4]....
        /*0c64*/ 	.word	0x00000890


	//   ....[5]....
        /*0c68*/ 	.word	0x00001460


	//----- nvinfo : EIATTR_REG_RECONFIG
	.align		4
.L_33:
        /*0c6c*/ 	.byte	0x01, 0x54
	.zero		2


	//----- nvinfo : EIATTR_SYSCALL_OFFSETS
	.align		4
        /*0c70*/ 	.byte	0x04, 0x46
        /*0c72*/ 	.short	(.L_35 - .L_34)


	//   ....[0]....
.L_34:
        /*0c74*/ 	.word	0x00001610


	//----- nvinfo : EIATTR_MBARRIER_INSTR_OFFSETS
	.align		4
.L_35:
        /*0c78*/ 	.byte	0x04, 0x39
        /*0c7a*/ 	.short	(.L_37 - .L_36)


	//   ....[0]....
.L_36:
        /*0c7c*/ 	.word	0x00000320
        /*0c80*/ 	.word	0x000000ff
        /*0c84*/ 	.word	0x00000000
        /*0c88*/ 	.short	0x0100
        /*0c8a*/ 	.byte	0x08
	.zero		1


	//   ....[1]....
        /*0c8c*/ 	.word	0x00000330
        /*0c90*/ 	.word	0x000000ff
        /*0c94*/ 	.word	0x00000030
        /*0c98*/ 	.short	0x0100
        /*0c9a*/ 	.byte	0x08
	.zero		1


	//   ....[2]....
        /*0c9c*/ 	.word	0x00000340
        /*0ca0*/ 	.word	0x000000ff
        /*0ca4*/ 	.word	0x00000008
        /*0ca8*/ 	.short	0x0100
        /*0caa*/ 	.byte	0x08
	.zero		1


	//   ....[3]....
        /*0cac*/ 	.word	0x00000350
        /*0cb0*/ 	.word	0x000000ff
        /*0cb4*/ 	.word	0x00000038
        /*0cb8*/ 	.short	0x0100
        /*0cba*/ 	.byte	0x08
	.zero		1


	//   ....[4]....
        /*0cbc*/ 	.word	0x00000360
        /*0cc0*/ 	.word	0x000000ff
        /*0cc4*/ 	.word	0x00000010
        /*0cc8*/ 	.short	0x0100
        /*0cca*/ 	.byte	0x08
	.zero		1


	//   ....[5]....
        /*0ccc*/ 	.word	0x00000370
        /*0cd0*/ 	.word	0x000000ff
        /*0cd4*/ 	.word	0x00000040
        /*0cd8*/ 	.short	0x0100
        /*0cda*/ 	.byte	0x08
	.zero		1


	//   ....[6]....
        /*0cdc*/ 	.word	0x00000380
        /*0ce0*/ 	.word	0x000000ff
        /*0ce4*/ 	.word	0x00000018
        /*0ce8*/ 	.short	0x0100
        /*0cea*/ 	.byte	0x08
	.zero		1


	//   ....[7]....
        /*0cec*/ 	.word	0x00000390
        /*0cf0*/ 	.word	0x000000ff
        /*0cf4*/ 	.word	0x00000048
        /*0cf8*/ 	.short	0x0100
        /*0cfa*/ 	.byte	0x08
	.zero		1


	//   ....[8]....
        /*0cfc*/ 	.word	0x000003a0
        /*0d00*/ 	.word	0x000000ff
        /*0d04*/ 	.word	0x00000020
        /*0d08*/ 	.short	0x0100
        /*0d0a*/ 	.byte	0x08
	.zero		1


	//   ....[9]....
        /*0d0c*/ 	.word	0x000003b0
        /*0d10*/ 	.word	0x000000ff
        /*0d14*/ 	.word	0x00000050
        /*0d18*/ 	.short	0x0100
        /*0d1a*/ 	.byte	0x08
	.zero		1


	//   ....[10]....
        /*0d1c*/ 	.word	0x000003c0
        /*0d20*/ 	.word	0x000000ff
        /*0d24*/ 	.word	0x00000028
        /*0d28*/ 	.short	0x0100
        /*0d2a*/ 	.byte	0x08
	.zero		1


	//   ....[11]....
        /*0d2c*/ 	.word	0x000003d0
        /*0d30*/ 	.word	0x000000ff
        /*0d34*/ 	.word	0x00000058
        /*0d38*/ 	.short	0x0100
        /*0d3a*/ 	.byte	0x08
	.zero		1


	//   ....[12]....
        /*0d3c*/ 	.word	0x000007c0
        /*0d40*/ 	.word	0x000000ff
        /*0d44*/ 	.word	0x00000070
        /*0d48*/ 	.short	0x0100
        /*0d4a*/ 	.byte	0x06
	.zero		1


	//   ....[13]....
        /*0d4c*/ 	.word	0x000007f0
        /*0d50*/ 	.word	0x000000ff
        /*0d54*/ 	.word	0x00000078
        /*0d58*/ 	.short	0x0100
        /*0d5a*/ 	.byte	0x06
	.zero		1


	//   ....[14]....
        /*0d5c*/ 	.word	0x000016b0
        /*0d60*/ 	.word	0x00000003
        /*0d64*/ 	.word	0x00000000
        /*0d68*/ 	.short	0x010a
        /*0d6a*/ 	.byte	0x3f
	.zero		1


	//   ....[15]....
        /*0d6c*/ 	.word	0x000016f0
        /*0d70*/ 	.word	0x00000003
        /*0d74*/ 	.word	0x00000000
        /*0d78*/ 	.short	0x010a
        /*0d7a*/ 	.byte	0x3f
	.zero		1


	//   ....[16]....
        /*0d7c*/ 	.word	0x00002aa0
        /*0d80*/ 	.word	0x000000ff
        /*0d84*/ 	.word	0x00000000
        /*0d88*/ 	.short	0x010a
        /*0d8a*/ 	.byte	0x04
	.zero		1


	//   ....[17]....
        /*0d8c*/ 	.word	0x00002ae0
        /*0d90*/ 	.word	0x000000ff
        /*0d94*/ 	.word	0x00000000
        /*0d98*/ 	.short	0x010a
        /*0d9a*/ 	.byte	0x04
	.zero		1


	//   ....[18]....
        /*0d9c*/ 	.word	0x00003df0
        /*0da0*/ 	.word	0x00000004
        /*0da4*/ 	.word	0x00000000
        /*0da8*/ 	.short	0x0101
        /*0daa*/ 	.byte	0x3f
	.zero		1


	//   ....[19]....
        /*0dac*/ 	.word	0x00003fd0
        /*0db0*/ 	.word	0x00000000
        /*0db4*/ 	.word	0x00000000
        /*0db8*/ 	.short	0x0101
        /*0dba*/ 	.byte	0x3f
	.zero		1


	//   ....[20]....
        /*0dbc*/ 	.word	0x00015250
        /*0dc0*/ 	.word	0x00000007
        /*0dc4*/ 	.word	0x00000030
        /*0dc8*/ 	.short	0x010a
        /*0dca*/ 	.byte	0x3f
	.zero		1


	//   ....[21]....
        /*0dcc*/ 	.word	0x000155f0
        /*0dd0*/ 	.word	0x00000002
        /*0dd4*/ 	.word	0x00000078
        /*0dd8*/ 	.short	0x0101
        /*0dda*/ 	.byte	0x3f
	.zero		1


	//   ....[22]....
        /*0ddc*/ 	.word	0x00015df0
        /*0de0*/ 	.word	0x00000005
        /*0de4*/ 	.word	0x00000000
        /*0de8*/ 	.short	0x010a
        /*0dea*/ 	.byte	0x3f
	.zero		1


	//   ....[23]....
        /*0dec*/ 	.word	0x00015e80
        /*0df0*/ 	.word	0x00000007
        /*0df4*/ 	.word	0x00000000
        /*0df8*/ 	.short	0x010a
        /*0dfa*/ 	.byte	0x3f
	.zero		1


	//   ....[24]....
        /*0dfc*/ 	.word	0x00015f10
        /*0e00*/ 	.word	0x00000007
        /*0e04*/ 	.word	0x00000000
        /*0e08*/ 	.short	0x010a
        /*0e0a*/ 	.byte	0x3f
	.zero		1


	//   ....[25]....
        /*0e0c*/ 	.word	0x00015fa0
        /*0e10*/ 	.word	0x00000007
        /*0e14*/ 	.word	0x00000000
        /*0e18*/ 	.short	0x010a
        /*0e1a*/ 	.byte	0x3f
	.zero		1


	//   ....[26]....
        /*0e1c*/ 	.word	0x00016030
        /*0e20*/ 	.word	0x00000007
        /*0e24*/ 	.word	0x00000000
        /*0e28*/ 	.short	0x010a
        /*0e2a*/ 	.byte	0x3f
	.zero		1


	//   ....[27]....
        /*0e2c*/ 	.word	0x000160c0
        /*0e30*/ 	.word	0x00000003
        /*0e34*/ 	.word	0x00000000
        /*0e38*/ 	.short	0x010a
        /*0e3a*/ 	.byte	0x3f
	.zero		1


	//   ....[28]....
        /*0e3c*/ 	.word	0x00016120
        /*0e40*/ 	.word	0x00000003
        /*0e44*/ 	.word	0x00000000
        /*0e48*/ 	.short	0x010a
        /*0e4a*/ 	.byte	0x3f
	.zero		1


	//   ....[29]....
        /*0e4c*/ 	.word	0x00016180
        /*0e50*/ 	.word	0x00000006
        /*0e54*/ 	.word	0x00000000
        /*0e58*/ 	.short	0x010a
        /*0e5a*/ 	.byte	0x3f
	.zero		1


	//   ....[30]....
        /*0e5c*/ 	.word	0x00016250
        /*0e60*/ 	.word	0x00000007
        /*0e64*/ 	.word	0x00000030
        /*0e68*/ 	.short	0x010a
        /*0e6a*/ 	.byte	0x3f
	.zero		1


	//   ....[31]....
        /*0e6c*/ 	.word	0x00016320
        /*0e70*/ 	.word	0x00000005
        /*0e74*/ 	.word	0x00000000
        /*0e78*/ 	.short	0x010a
        /*0e7a*/ 	.byte	0x3f
	.zero		1


	//   ....[32]....
        /*0e7c*/ 	.word	0x00016370
        /*0e80*/ 	.word	0x00000007
        /*0e84*/ 	.word	0x00000000
        /*0e88*/ 	.short	0x010a
        /*0e8a*/ 	.byte	0x3f
	.zero		1


	//   ....[33]....
        /*0e8c*/ 	.word	0x000163c0
        /*0e90*/ 	.word	0x00000007
        /*0e94*/ 	.word	0x00000000
        /*0e98*/ 	.short	0x010a
        /*0e9a*/ 	.byte	0x3f
	.zero		1


	//   ....[34]....
        /*0e9c*/ 	.word	0x00016410
        /*0ea0*/ 	.word	0x00000007
        /*0ea4*/ 	.word	0x00000000
        /*0ea8*/ 	.short	0x010a
        /*0eaa*/ 	.byte	0x3f
	.zero		1


	//   ....[35]....
        /*0eac*/ 	.word	0x00016460
        /*0eb0*/ 	.word	0x00000007
        /*0eb4*/ 	.word	0x00000000
        /*0eb8*/ 	.short	0x010a
        /*0eba*/ 	.byte	0x3f
	.zero		1


	//----- nvinfo : EIATTR_NUM_MBARRIERS
	.align		4
.L_37:
        /*0ebc*/ 	.byte	0x03, 0x38
        /*0ebe*/ 	.short	0x000e


	//----- nvinfo : EIATTR_EXIT_INSTR_OFFSETS
	.align		4
        /*0ec0*/ 	.byte	0x04, 0x1c
        /*0ec2*/ 	.short	(.L_39 - .L_38)


	//   ....[0]....
.L_38:
        /*0ec4*/ 	.word	0x00000af0


	//   ....[1]....
        /*0ec8*/ 	.word	0x00001380


	//   ....[2]....
        /*0ecc*/ 	.word	0x000148c0


	//   ....[3]....
        /*0ed0*/ 	.word	0x00014ee0


	//   ....[4]....
        /*0ed4*/ 	.word	0x00016110


	//----- nvinfo : EIATTR_MAX_THREADS
	.align		4
.L_39:
        /*0ed8*/ 	.byte	0x04, 0x05
        /*0eda*/ 	.short	(.L_41 - .L_40)
.L_40:
        /*0edc*/ 	.word	0x00000180
        /*0ee0*/ 	.word	0x00000001
        /*0ee4*/ 	.word	0x00000001


	//----- nvinfo : EIATTR_CRS_STACK_SIZE
	.align		4
.L_41:
        /*0ee8*/ 	.byte	0x04, 0x1e
        /*0eea*/ 	.short	(.L_43 - .L_42)
.L_42:
        /*0eec*/ 	.word	0x00000000


	//----- nvinfo : EIATTR_CBANK_PARAM_SIZE
	.align		4
.L_43:
        /*0ef0*/ 	.byte	0x03, 0x19
        /*0ef2*/ 	.short	0x0470


	//----- nvinfo : EIATTR_PARAM_CBANK
	.align		4
        /*0ef4*/ 	.byte	0x04, 0x0a
        /*0ef6*/ 	.short	(.L_45 - .L_44)
	.align		4
.L_44:
        /*0ef8*/ 	.word	index@(.nv.constant0._ZN7cutlass13device_kernelINS_4gemm6kernel13GemmUniversalIN4cute5tupleIJiiiiEEENS1_10collective13CollectiveMmaINS1_34MainloopSm90TmaGmmaWarpSpecializedILi6ENS5_IJNS4_1CILi2EEENSA_ILi1EEESC_EEENS1_35KernelTmaWarpSpecializedCooperativeEEENS5_IJNSA_ILi384EEENSA_ILi160EEENSA_ILi32EEEEEENS_6half_tENS5_IJlSC_lEEESK_SL_NS4_8TiledMMAINS4_8MMA_AtomIJNS4_4SM904GMMA25MMA_64x32x16_F32F16F16_SSILNSP_5MajorE0ELSR_0ELNSP_7ScaleInE1ELSS_1EEEEEENS4_6LayoutISD_NS5_IJSC_NSA_ILi0EEESW_EEEEENS5_IJNS4_10UnderscoreESZ_SZ_EEEEENS4_13SM90_TMA_LOADENS4_14ComposedLayoutINS4_7SwizzleILi2ELi4ELi3EEENS4_18smem_ptr_flag_bitsILi16EEENSV_INS5_IJNSA_ILi8EEESI_EEENS5_IJSI_SC_EEEEEEEvNS4_8identityENS4_23SM90_TMA_LOAD_MULTICASTES1C_vS1D_EENS_8epilogue10collective6detail29Sm90TmaWarpSpecializedAdapterINS1H_15DefaultEpilogueISK_SL_SL_NS1G_6thread17LinearCombinationISK_Li1EffLNS1L_9ScaleType4KindE0ELNS_15FloatRoundStyleE2ESK_EENS1_15EpilogueDefaultEEEEEvvEEEEvNT_6ParamsE)
        /*0efc*/ 	.short	0x0210
        /*0efe*/ 	.short	0x0470


	//----- nvinfo : EIATTR_SW_WAR
	.align		4
.L_45:
        /*0f00*/ 	.byte	0x04, 0x36
        /*0f02*/ 	.short	(.L_47 - .L_46)
.L_46:
        /*0f04*/ 	.word	0x00000008
.L_47:


//--------------------- .nv.callgraph             --------------------------
	.section	.nv.callgraph,"",@"SHT_CUDA_CALLGRAPH"
	.align	4
	.sectionentsize	8
	.align		4
        /*0000*/ 	.word	0x00000000
	.align		4
        /*0004*/ 	.word	0xffffffff
	.align		4
        /*0008*/ 	.word	index@(_ZN7cutlass13device_kernelINS_4gemm6kernel13GemmUniversalIN4cute5tupleIJiiiiEEENS1_10collective13CollectiveMmaINS1_34MainloopSm90TmaGmmaWarpSpecializedILi6ENS5_IJNS4_1CILi2EEENSA_ILi1EEESC_EEENS1_35KernelTmaWarpSpecializedCooperativeEEENS5_IJNSA_ILi384EEENSA_ILi160EEENSA_ILi32EEEEEENS_6half_tENS5_IJlSC_lEEESK_SL_NS4_8TiledMMAINS4_8MMA_AtomIJNS4_4SM904GMMA25MMA_64x32x16_F32F16F16_SSILNSP_5MajorE0ELSR_0ELNSP_7ScaleInE1ELSS_1EEEEEENS4_6LayoutISD_NS5_IJSC_NSA_ILi0EEESW_EEEEENS5_IJNS4_10UnderscoreESZ_SZ_EEEEENS4_13SM90_TMA_LOADENS4_14ComposedLayoutINS4_7SwizzleILi2ELi4ELi3EEENS4_18smem_ptr_flag_bitsILi16EEENSV_INS5_IJNSA_ILi8EEESI_EEENS5_IJSI_SC_EEEEEEEvNS4_8identityENS4_23SM90_TMA_LOAD_MULTICASTES1C_vS1D_EENS_8epilogue10collective6detail29Sm90TmaWarpSpecializedAdapterINS1H_15DefaultEpilogueISK_SL_SL_NS1G_6thread17LinearCombinationISK_Li1EffLNS1L_9ScaleType4KindE0ELNS_15FloatRoundStyleE2ESK_EENS1_15EpilogueDefaultEEEEEvvEEEEvNT_6ParamsE)
	.align		4
        /*000c*/ 	.word	index@(__assertfail)
	.align		4
        /*0010*/ 	.word	0x00000000
	.align		4
        /*0014*/ 	.word	0xfffffffe
	.align		4
        /*0018*/ 	.word	0x00000000
	.align		4
        /*001c*/ 	.word	0xfffffffd
	.align		4
        /*0020*/ 	.word	0x00000000
	.align		4
        /*0024*/ 	.word	0xfffffffc


//--------------------- .nv.constant4             --------------------------
	.section	.nv.constant4,"a",@progbits
	.align	8
	.align		8
.nv.constant4:
        /*0000*/ 	.dword	__assertfail
	.align		8
        /*0008*/ 	.dword	__unnamed_1
	.align		8
        /*0010*/ 	.dword	_ZN40_INTERNAL_f6707d9f_4_k_cu_8f6605ef_116374cuda3std3__45__cpo5beginE
	.align		8
        /*0018*/ 	.dword	_ZN40_INTERNAL_f6707d9f_4_k_cu_8f6605ef_116374cuda3std3__45__cpo3endE
	.align		8
        /*0020*/ 	.dword	_ZN40_INTERNAL_f6707d9f_4_k_cu_8f6605ef_116374cuda3std3__45__cpo6cbeginE
	.align		8
        /*0028*/ 	.dword	_ZN40_INTERNAL_f6707d9f_4_k_cu_8f6605ef_116374cuda3std3__45__cpo4cendE
	.align		8
        /*0030*/ 	.dword	_ZN40_INTERNAL_f6707d9f_4_k_cu_8f6605ef_116374cuda3std3__442_GLOBAL__N__f6707d9f_4_k_cu_8f6605ef_116376ignoreE
	.align		8
        /*0038*/ 	.dword	_ZN40_INTERNAL_f6707d9f_4_k_cu_8f6605ef_116374cuda3std3__419piecewise_constructE
	.align		8
        /*0040*/ 	.dword	_ZN40_INTERNAL_f6707d9f_4_k_cu_8f6605ef_116374cuda3std3__48in_placeE
	.align		8
        /*0048*/ 	.dword	_ZN40_INTERNAL_f6707d9f_4_k_cu_8f6605ef_116374cuda3std6ranges3__45__cpo4swapE
	.align		8
        /*0050*/ 	.dword	_ZN40_INTERNAL_f6707d9f_4_k_cu_8f6605ef_116374cuda3std6ranges3__45__cpo9iter_moveE
	.align		8
        /*0058*/ 	.dword	_ZN40_INTERNAL_f6707d9f_4_k_cu_8f6605ef_116374cute7productE
	.align		8
        /*0060*/ 	.dword	_ZN40_INTERNAL_f6707d9f_4_k_cu_8f6605ef_116374cute1_E
	.align		8
        /*0068*/ 	.dword	$str$22
	.align		8
        /*0070*/ 	.dword	$str$23


//--------------------- .text._ZN7cutlass13device_kernelINS_4gemm6kernel13GemmUniversalIN4cute5tupleIJiiiiEEENS1_10collective13CollectiveMmaINS1_34MainloopSm90TmaGmmaWarpSpecializedILi6ENS5_IJNS4_1CILi2EEENSA_ILi1EEESC_EEENS1_35KernelTmaWarpSpecializedCooperativeEEENS5_IJNSA_ILi384EEENSA_ILi160EEENSA_ILi32EEEEEENS_6half_tENS5_IJlSC_lEEESK_SL_NS4_8TiledMMAINS4_8MMA_AtomIJNS4_4SM904GMMA25MMA_64x32x16_F32F16F16_SSILNSP_5MajorE0ELSR_0ELNSP_7ScaleInE1ELSS_1EEEEEENS4_6LayoutISD_NS5_IJSC_NSA_ILi0EEESW_EEEEENS5_IJNS4_10UnderscoreESZ_SZ_EEEEENS4_13SM90_TMA_LOADENS4_14ComposedLayoutINS4_7SwizzleILi2ELi4ELi3EEENS4_18smem_ptr_flag_bitsILi16EEENSV_INS5_IJNSA_ILi8EEESI_EEENS5_IJSI_SC_EEEEEEEvNS4_8identityENS4_23SM90_TMA_LOAD_MULTICASTES1C_vS1D_EENS_8epilogue10collective6detail29Sm90TmaWarpSpecializedAdapterINS1H_15DefaultEpilogueISK_SL_SL_NS1G_6thread17LinearCombinationISK_Li1EffLNS1L_9ScaleType4KindE0ELNS_15FloatRoundStyleE2ESK_EENS1_15EpilogueDefaultEEEEEvvEEEEvNT_6ParamsE --------------------------
	.section	.text._ZN7cutlass13device_kernelINS_4gemm6kernel13GemmUniversalIN4cute5tupleIJiiiiEEENS1_10collective13CollectiveMmaINS1_34MainloopSm90TmaGmmaWarpSpecializedILi6ENS5_IJNS4_1CILi2EEENSA_ILi1EEESC_EEENS1_35KernelTmaWarpSpecializedCooperativeEEENS5_IJNSA_ILi384EEENSA_ILi160EEENSA_ILi32EEEEEENS_6half_tENS5_IJlSC_lEEESK_SL_NS4_8TiledMMAINS4_8MMA_AtomIJNS4_4SM904GMMA25MMA_64x32x16_F32F16F16_SSILNSP_5MajorE0ELSR_0ELNSP_7ScaleInE1ELSS_1EEEEEENS4_6LayoutISD_NS5_IJSC_NSA_ILi0EEESW_EEEEENS5_IJNS4_10UnderscoreESZ_SZ_EEEEENS4_13SM90_TMA_LOADENS4_14ComposedLayoutINS4_7SwizzleILi2ELi4ELi3EEENS4_18smem_ptr_flag_bitsILi16EEENSV_INS5_IJNSA_ILi8EEESI_EEENS5_IJSI_SC_EEEEEEEvNS4_8identityENS4_23SM90_TMA_LOAD_MULTICASTES1C_vS1D_EENS_8epilogue10collective6detail29Sm90TmaWarpSpecializedAdapterINS1H_15DefaultEpilogueISK_SL_SL_NS1G_6thread17LinearCombinationISK_Li1EffLNS1L_9ScaleType4KindE0ELNS_15FloatRoundStyleE2ESK_EENS1_15EpilogueDefaultEEEEEvvEEEEvNT_6ParamsE,"ax",@progbits
	.align	128
.text._ZN7cutlass13device_kernelINS_4gemm6kernel13GemmUniversalIN4cute5tupleIJiiiiEEENS1_10collective13CollectiveMmaINS1_34MainloopSm90TmaGmmaWarpSpecializedILi6ENS5_IJNS4_1CILi2EEENSA_ILi1EEESC_EEENS1_35KernelTmaWarpSpecializedCooperativeEEENS5_IJNSA_ILi384EEENSA_ILi160EEENSA_ILi32EEEEEENS_6half_tENS5_IJlSC_lEEESK_SL_NS4_8TiledMMAINS4_8MMA_AtomIJNS4_4SM904GMMA25MMA_64x32x16_F32F16F16_SSILNSP_5MajorE0ELSR_0ELNSP_7ScaleInE1ELSS_1EEEEEENS4_6LayoutISD_NS5_IJSC_NSA_ILi0EEESW_EEEEENS5_IJNS4_10UnderscoreESZ_SZ_EEEEENS4_13SM90_TMA_LOADENS4_14ComposedLayoutINS4_7SwizzleILi2ELi4ELi3EEENS4_18smem_ptr_flag_bitsILi16EEENSV_INS5_IJNSA_ILi8EEESI_EEENS5_IJSI_SC_EEEEEEEvNS4_8identityENS4_23SM90_TMA_LOAD_MULTICASTES1C_vS1D_EENS_8epilogue10collective6detail29Sm90TmaWarpSpecializedAdapterINS1H_15DefaultEpilogueISK_SL_SL_NS1G_6thread17LinearCombinationISK_Li1EffLNS1L_9ScaleType4KindE0ELNS_15FloatRoundStyleE2ESK_EENS1_15EpilogueDefaultEEEEEvvEEEEvNT_6ParamsE:
        .type           _ZN7cutlass13device_kernelINS_4gemm6kernel13GemmUniversalIN4cute5tupleIJiiiiEEENS1_10collective13CollectiveMmaINS1_34MainloopSm90TmaGmmaWarpSpecializedILi6ENS5_IJNS4_1CILi2EEENSA_ILi1EEESC_EEENS1_35KernelTmaWarpSpecializedCooperativeEEENS5_IJNSA_ILi384EEENSA_ILi160EEENSA_ILi32EEEEEENS_6half_tENS5_IJlSC_lEEESK_SL_NS4_8TiledMMAINS4_8MMA_AtomIJNS4_4SM904GMMA25MMA_64x32x16_F32F16F16_SSILNSP_5MajorE0ELSR_0ELNSP_7ScaleInE1ELSS_1EEEEEENS4_6LayoutISD_NS5_IJSC_NSA_ILi0EEESW_EEEEENS5_IJNS4_10UnderscoreESZ_SZ_EEEEENS4_13SM90_TMA_LOADENS4_14ComposedLayoutINS4_7SwizzleILi2ELi4ELi3EEENS4_18smem_ptr_flag_bitsILi16EEENSV_INS5_IJNSA_ILi8EEESI_EEENS5_IJSI_SC_EEEEEEEvNS4_8identityENS4_23SM90_TMA_LOAD_MULTICASTES1C_vS1D_EENS_8epilogue10collective6detail29Sm90TmaWarpSpecializedAdapterINS1H_15DefaultEpilogueISK_SL_SL_NS1G_6thread17LinearCombinationISK_Li1EffLNS1L_9ScaleType4KindE0ELNS_15FloatRoundStyleE2ESK_EENS1_15EpilogueDefaultEEEEEvvEEEEvNT_6ParamsE,@function
        .size           _ZN7cutlass13device_kernelINS_4gemm6kernel13GemmUniversalIN4cute5tupleIJiiiiEEENS1_10collective13CollectiveMmaINS1_34MainloopSm90TmaGmmaWarpSpecializedILi6ENS5_IJNS4_1CILi2EEENSA_ILi1EEESC_EEENS1_35KernelTmaWarpSpecializedCooperativeEEENS5_IJNSA_ILi384EEENSA_ILi160EEENSA_ILi32EEEEEENS_6half_tENS5_IJlSC_lEEESK_SL_NS4_8TiledMMAINS4_8MMA_AtomIJNS4_4SM904GMMA25MMA_64x32x16_F32F16F16_SSILNSP_5MajorE0ELSR_0ELNSP_7ScaleInE1ELSS_1EEEEEENS4_6LayoutISD_NS5_IJSC_NSA_ILi0EEESW_EEEEENS5_IJNS4_10UnderscoreESZ_SZ_EEEEENS4_13SM90_TMA_LOADENS4_14ComposedLayoutINS4_7SwizzleILi2ELi4ELi3EEENS4_18smem_ptr_flag_bitsILi16EEENSV_INS5_IJNSA_ILi8EEESI_EEENS5_IJSI_SC_EEEEEEEvNS4_8identityENS4_23SM90_TMA_LOAD_MULTICASTES1C_vS1D_EENS_8epilogue10collective6detail29Sm90TmaWarpSpecializedAdapterINS1H_15DefaultEpilogueISK_SL_SL_NS1G_6thread17LinearCombinationISK_Li1EffLNS1L_9ScaleType4KindE0ELNS_15FloatRoundStyleE2ESK_EENS1_15EpilogueDefaultEEEEEvvEEEEvNT_6ParamsE,(.L_x_549 - _ZN7cutlass13device_kernelINS_4gemm6kernel13GemmUniversalIN4cute5tupleIJiiiiEEENS1_10collective13CollectiveMmaINS1_34MainloopSm90TmaGmmaWarpSpecializedILi6ENS5_IJNS4_1CILi2EEENSA_ILi1EEESC_EEENS1_35KernelTmaWarpSpecializedCooperativeEEENS5_IJNSA_ILi384EEENSA_ILi160EEENSA_ILi32EEEEEENS_6half_tENS5_IJlSC_lEEESK_SL_NS4_8TiledMMAINS4_8MMA_AtomIJNS4_4SM904GMMA25MMA_64x32x16_F32F16F16_SSILNSP_5MajorE0ELSR_0ELNSP_7ScaleInE1ELSS_1EEEEEENS4_6LayoutISD_NS5_IJSC_NSA_ILi0EEESW_EEEEENS5_IJNS4_10UnderscoreESZ_SZ_EEEEENS4_13SM90_TMA_LOADENS4_14ComposedLayoutINS4_7SwizzleILi2ELi4ELi3EEENS4_18smem_ptr_flag_bitsILi16EEENSV_INS5_IJNSA_ILi8EEESI_EEENS5_IJSI_SC_EEEEEEEvNS4_8identityENS4_23SM90_TMA_LOAD_MULTICASTES1C_vS1D_EENS_8epilogue10collective6detail29Sm90TmaWarpSpecializedAdapterINS1H_15DefaultEpilogueISK_SL_SL_NS1G_6thread17LinearCombinationISK_Li1EffLNS1L_9ScaleType4KindE0ELNS_15FloatRoundStyleE2ESK_EENS1_15EpilogueDefaultEEEEEvvEEEEvNT_6ParamsE)
        .other          _ZN7cutlass13device_kernelINS_4gemm6kernel13GemmUniversalIN4cute5tupleIJiiiiEEENS1_10collective13CollectiveMmaINS1_34MainloopSm90TmaGmmaWarpSpecializedILi6ENS5_IJNS4_1CILi2EEENSA_ILi1EEESC_EEENS1_35KernelTmaWarpSpecializedCooperativeEEENS5_IJNSA_ILi384EEENSA_ILi160EEENSA_ILi32EEEEEENS_6half_tENS5_IJlSC_lEEESK_SL_NS4_8TiledMMAINS4_8MMA_AtomIJNS4_4SM904GMMA25MMA_64x32x16_F32F16F16_SSILNSP_5MajorE0ELSR_0ELNSP_7ScaleInE1ELSS_1EEEEEENS4_6LayoutISD_NS5_IJSC_NSA_ILi0EEESW_EEEEENS5_IJNS4_10UnderscoreESZ_SZ_EEEEENS4_13SM90_TMA_LOADENS4_14ComposedLayoutINS4_7SwizzleILi2ELi4ELi3EEENS4_18smem_ptr_flag_bitsILi16EEENSV_INS5_IJNSA_ILi8EEESI_EEENS5_IJSI_SC_EEEEEEEvNS4_8identityENS4_23SM90_TMA_LOAD_MULTICASTES1C_vS1D_EENS_8epilogue10collective6detail29Sm90TmaWarpSpecializedAdapterINS1H_15DefaultEpilogueISK_SL_SL_NS1G_6thread17LinearCombinationISK_Li1EffLNS1L_9ScaleType4KindE0ELNS_15FloatRoundStyleE2ESK_EENS1_15EpilogueDefaultEEEEEvvEEEEvNT_6ParamsE,@"STO_CUDA_ENTRY STV_DEFAULT"
_ZN7cutlass13device_kernelINS_4gemm6kernel13GemmUniversalIN4cute5tupleIJiiiiEEENS1_10collective13CollectiveMmaINS1_34MainloopSm90TmaGmmaWarpSpecializedILi6ENS5_IJNS4_1CILi2EEENSA_ILi1EEESC_EEENS1_35KernelTmaWarpSpecializedCooperativeEEENS5_IJNSA_ILi384EEENSA_ILi160EEENSA_ILi32EEEEEENS_6half_tENS5_IJlSC_lEEESK_SL_NS4_8TiledMMAINS4_8MMA_AtomIJNS4_4SM904GMMA25MMA_64x32x16_F32F16F16_SSILNSP_5MajorE0ELSR_0ELNSP_7ScaleInE1ELSS_1EEEEEENS4_6LayoutISD_NS5_IJSC_NSA_ILi0EEESW_EEEEENS5_IJNS4_10UnderscoreESZ_SZ_EEEEENS4_13SM90_TMA_LOADENS4_14ComposedLayoutINS4_7SwizzleILi2ELi4ELi3EEENS4_18smem_ptr_flag_bitsILi16EEENSV_INS5_IJNSA_ILi8EEESI_EEENS5_IJSI_SC_EEEEEEEvNS4_8identityENS4_23SM90_TMA_LOAD_MULTICASTES1C_vS1D_EENS_8epilogue10collective6detail29Sm90TmaWarpSpecializedAdapterINS1H_15DefaultEpilogueISK_SL_SL_NS1G_6thread17LinearCombinationISK_Li1EffLNS1L_9ScaleType4KindE0ELNS_15FloatRoundStyleE2ESK_EENS1_15EpilogueDefaultEEEEEvvEEEEvNT_6ParamsE:
[----:B------:R-:W0:Y:S02]  /*0000*/  LDC R1, c[0x0][0x28] ;  /* 0x00000a00ff017b82 */ /* 0x000e240000000800 */
[----:B0-----:R-:W-:Y:S01]  /*0010*/  VIADD R1, R1, 0xfffffee8 ;  /* 0xfffffee801017836 */ /* 0x001fe20000000000 */
[----:B------:R-:W0:Y:S01]  /*0020*/  S2R R4, SR_TID.X ;  /* 0x0000000000047919 */ /* 0x000e220000002100 */
[----:B------:R-:W-:Y:S01]  /*0030*/  ELECT P0, URZ, PT ;  /* 0x00000000003f782f */ /* 0x000fe20003800000 */
[----:B------:R-:W-:Y:S01]  /*0040*/  BSSY B0, `(.L_x_0) ;  /* 0x0000015000007945 */ /* 0x000fe20003800000 */
[--C-:B0-----:R-:W-:Y:S02]  /*0050*/  SHF.R.U32.HI R0, RZ, 0x5, R4.reuse ;  /* 0x00000005ff007819 */ /* 0x101fe40000011604 */
[----:B------:R-:W-:-:S03]  /*0060*/  SHF.R.U32.HI R2, RZ, 0x7, R4 ;  /* 0x00000007ff027819 */ /* 0x000fc60000011604 */
[----:B------:R-:W0:Y:S04]  /*0070*/  SHFL.IDX PT, R3, R0, RZ, 0x1f ;  /* 0x00001fff00037589 */ /* 0x000e2800000e0000 */
[----:B------:R-:W1:Y:S01]  /*0080*/  SHFL.IDX PT, R2, R2, RZ, 0x1f ;  /* 0x00001fff02027589 */ /* 0x000e6200000e0000 */
[----:B0-----:R-:W-:Y:S02]  /*0090*/  R2UR UR9, R3 ;  /* 0x00000000030972ca */ /* 0x001fe400000e0000 */
[----:B-1----:R-:W-:-:S11]  /*00a0*/  R2UR UR5, R2 ;  /* 0x00000000020572ca */ /* 0x002fd600000e0000 */
[----:B------:R-:W-:Y:S02]  /*00b0*/  USHF.R.S32.HI UR4, URZ, 0x1f, UR9 ;  /* 0x0000001f3f047899 */ /* 0x000fe40008011409 */
[----:B------:R-:W-:Y:S02]  /*00c0*/  ISETP.NE.OR P0, PT, RZ, UR9, !P0 ;  /* 0x00000009ff007c0c */ /* 0x000fe4000c705670 */
[----:B------:R-:W-:-:S04]  /*00d0*/  ULEA.HI UR4, UR4, UR9, URZ, 0x2 ;  /* 0x0000000904047291 */ /* 0x000fc8000f8f103f */
[----:B------:R-:W-:-:S04]  /*00e0*/  ULOP3.LUT UR4, UR4, 0xfffffffc, URZ, 0xc0, !UPT ;  /* 0xfffffffc04047892 */ /* 0x000fc8000f8ec03f */
[----:B------:R-:W-:-:S03]  /*00f0*/  UIADD3 UR9, UR9, -UR4, URZ ;  /* 0x8000000409097290 */ /* 0x000fc6000fffe03f */
[----:B------:R-:W-:Y:S09]  /*0100*/  @P0 BRA `(.L_x_1) ;  /* 0x0000000000200947 */ /* 0x000ff20003800000 */
[----:B------:R-:W-:Y:S02]  /*0110*/  ULDC.64 UR6, c[0x0][0x198] ;  /* 0x0000660000067ab9 */ /* 0x000fe40000000a00 */
[----:B------:R-:W-:Y:S02]  /*0120*/  UIADD3 UR10, UP0, UR6, 0xf0, URZ ;  /* 0x000000f0060a7890 */ /* 0x000fe4000ff1e03f */
[----:B------:R-:W-:Y:S02]  /*0130*/  UIADD3 UR6, UP1, UR6, 0x1f0, URZ ;  /* 0x000001f006067890 */ /* 0x000fe4000ff3e03f */
[----:B------:R-:W-:Y:S02]  /*0140*/  UIADD3.X UR11, URZ, UR7, URZ, UP0, !UPT ;  /* 0x000000073f0b7290 */ /* 0x000fe400087fe43f */
[----:B------:R-:W-:-:S07]  /*0150*/  UIADD3.X UR7, URZ, UR7, URZ, UP1, !UPT ;  /* 0x000000073f077290 */ /* 0x000fce0008ffe43f */
[----:B------:R0:W-:Y:S02]  /*0160*/  UTMACCTL.PF [UR10] ;  /* 0x000000000a0079b9 */ /* 0x0001e40008040000 */
[----:B------:R0:W-:Y:S02]  /*0170*/  UTMACCTL.PF [UR6] ;  /* 0x00000000060079b9 */ /* 0x0001e40008040000 */
[----:B0-----:R-:W-:Y:S01]  /*0180*/  NOP ;  /* 0x0000000000007918 */ /* 0x001fe20000000000 */
.L_x_1:
[----:B------:R-:W-:Y:S05]  /*0190*/  BSYNC B0 ;  /* 0x0000000000007941 */ /* 0x000fea0003800000 */
.L_x_0:
[----:B------:R-:W0:Y:S01]  /*01a0*/  SHFL.IDX PT, R2, R0, RZ, 0x1f ;  /* 0x00001fff00027589 */ /* 0x000e2200000e0000 */
[----:B------:R-:W-:Y:S01]  /*01b0*/  UISETP.NE.AND UP0, UPT, UR9, 0x3, UPT ;  /* 0x000000030900788c */ /* 0x000fe2000bf05270 */
[----:B------:R-:W-:Y:S01]  /*01c0*/  ISETP.NE.AND P1, PT, RZ, UR5, PT ;  /* 0x00000005ff007c0c */ /* 0x000fe2000bf25270 */
[----:B------:R-:W-:Y:S02]  /*01d0*/  UIADD3 UR16, UR5, -0x1, URZ ;  /* 0xffffffff05107890 */ /* 0x000fe4000fffe03f */
[----:B------:R-:W-:Y:S02]  /*01e0*/  UISETP.EQ.OR UP0, UPT, UR9, URZ, !UP0 ;  /* 0x0000003f0900728c */ /* 0x000fe4000c702670 */
[----:B------:R-:W-:Y:S02]  /*01f0*/  UISETP.GE.U32.AND UP1, UPT, UR16, 0x2, UPT ;  /* 0x000000021000788c */ /* 0x000fe4000bf26070 */
[----:B------:R-:W-:-:S04]  /*0200*/  UISETP.EQ.AND UP0, UPT, UR5, URZ, UP0 ;  /* 0x0000003f0500728c */ /* 0x000fc80008702270 */
[----:B------:R-:W-:-:S04]  /*0210*/  USEL UR38, URZ, 0x1, !UP0 ;  /* 0x000000013f267887 */ /* 0x000fc8000c000000 */
[----:B------:R-:W-:Y:S01]  /*0220*/  USEL UR38, UR38, 0x2, UP1 ;  /* 0x0000000226267887 */ /* 0x000fe20008800000 */
[----:B0-----:R-:W-:-:S13]  /*0230*/  ISETP.NE.AND P0, PT, R2, RZ, PT ;  /* 0x000000ff0200720c */ /* 0x001fda0003f05270 */
[----:B------:R-:W-:Y:S05]  /*0240*/  @P0 BRA `(.L_x_2) ;  /* 0x0000000000680947 */ /* 0x000fea0003800000 */
[----:B------:R-:W0:Y:S01]  /*0250*/  S2UR UR8, SR_CgaCtaId ;  /* 0x00000000000879c3 */ /* 0x000e220000008800 */
[----:B------:R-:W-:Y:S01]  /*0260*/  UMOV UR4, 0x400 ;  /* 0x0000040000047882 */ /* 0x000fe20000000000 */
[----:B------:R-:W-:Y:S01]  /*0270*/  UMOV UR5, 0x1 ;  /* 0x0000000100057882 */ /* 0x000fe20000000000 */
[----:B------:R-:W-:Y:S01]  /*0280*/  UMOV UR6, 0x4 ;  /* 0x0000000400067882 */ /* 0x000fe20000000000 */
[----:B------:R-:W-:Y:S01]  /*0290*/  ELECT P0, URZ, PT ;  /* 0x00000000003f782f */ /* 0x000fe20003800000 */
[----:B------:R-:W-:-:S04]  /*02a0*/  UIADD3 UR6, -UR6, 0x100000, URZ ;  /* 0x0010000006067890 */ /* 0x000fc8000fffe13f */
[----:B------:R-:W-:Y:S02]  /*02b0*/  USHF.L.U32 UR7, UR6, 0xb, URZ ;  /* 0x0000000b06077899 */ /* 0x000fe4000800063f */
[----:B------:R-:W-:Y:S02]  /*02c0*/  USHF.L.U32 UR6, UR6, 0x1, URZ ;  /* 0x0000000106067899 */ /* 0x000fe4000800063f */
[----:B0-----:R-:W-:Y:S02]  /*02d0*/  ULEA UR8, UR8, UR4, 0x18 ;  /* 0x0000000408087291 */ /* 0x001fe4000f8ec03f */
[----:B------:R-:W-:-:S04]  /*02e0*/  UIADD3 UR4, -UR5, 0x100000, URZ ;  /* 0x0010000005047890 */ /* 0x000fc8000fffe13f */
[----:B------:R-:W-:Y:S02]  /*02f0*/  USHF.L.U32 UR5, UR4, 0xb, URZ ;  /* 0x0000000b04057899 */ /* 0x000fe4000800063f */
[----:B------:R-:W-:Y:S01]  /*0300*/  USHF.L.U32 UR4, UR4, 0x1, URZ ;  /* 0x0000000104047899 */ /* 0x000fe2000800063f */
[----:B------:R-:W0:Y:S11]  /*0310*/  FENCE.VIEW.ASYNC.S ;  /* 0x00000000000073c6 */ /* 0x000e360000000000 */
[----:B0-----:R0:W1:Y:S01]  /*0320*/  SYNCS.EXCH.64 URZ, [UR8], UR4 ;  /* 0x00000004083f75b2 */ /* 0x0010620008000100 */
[----:B------:R0:W2:Y:S01]  /*0330*/  SYNCS.EXCH.64 URZ, [UR8+0x30], UR6 ;  /* 0x00003006083f75b2 */ /* 0x0000a20008000100 */
[----:B------:R0:W3:Y:S01]  /*0340*/  SYNCS.EXCH.64 URZ, [UR8+0x8], UR4 ;  /* 0x00000804083f75b2 */ /* 0x0000e20008000100 */
[----:B------:R0:W4:Y:S01]  /*0350*/  SYNCS.EXCH.64 URZ, [UR8+0x38], UR6 ;  /* 0x00003806083f75b2 */ /* 0x0001220008000100 */
[----:B------:R0:W0:Y:S01]  /*0360*/  SYNCS.EXCH.64 URZ, [UR8+0x10], UR4 ;  /* 0x00001004083f75b2 */ /* 0x0000220008000100 */
[----:B------:R0:W0:Y:S01]  /*0370*/  SYNCS.EXCH.64 URZ, [UR8+0x40], UR6 ;  /* 0x00004006083f75b2 */ /* 0x0000220008000100 */
[----:B------:R0:W0:Y:S01]  /*0380*/  SYNCS.EXCH.64 URZ, [UR8+0x18], UR4 ;  /* 0x00001804083f75b2 */ /* 0x0000220008000100 */
[----:B------:R0:W0:Y:S01]  /*0390*/  SYNCS.EXCH.64 URZ, [UR8+0x48], UR6 ;  /* 0x00004806083f75b2 */ /* 0x0000220008000100 */
[----:B------:R0:W0:Y:S01]  /*03a0*/  SYNCS.EXCH.64 URZ, [UR8+0x20], UR4 ;  /* 0x00002004083f75b2 */ /* 0x0000220008000100 */
[----:B------:R0:W0:Y:S01]  /*03b0*/  SYNCS.EXCH.64 URZ, [UR8+0x50], UR6 ;  /* 0x00005006083f75b2 */ /* 0x0000220008000100 */
[----:B------:R0:W0:Y:S01]  /*03c0*/  SYNCS.EXCH.64 URZ, [UR8+0x28], UR4 ;  /* 0x00002804083f75b2 */ /* 0x0000220008000100 */
[----:B------:R0:W0:Y:S01]  /*03d0*/  SYNCS.EXCH.64 URZ, [UR8+0x58], UR6 ;  /* 0x00005806083f75b2 */ /* 0x0000220008000100 */
[----:B------:R-:W-:Y:S01]  /*03e0*/  NOP ;  /* 0x0000000000007918 */ /* 0x000fe20000000000 */
.L_x_2:
[----:B------:R-:W5:Y:S01]  /*03f0*/  S2UR UR13, SR_CTAID.X ;  /* 0x00000000000d79c3 */ /* 0x000f620000002500 */
[----:B------:R-:W-:Y:S01]  /*0400*/  SHF.R.S32.HI R3, RZ, 0x1f, R4 ;  /* 0x0000001fff037819 */ /* 0x000fe20000011404 */
[----:B------:R1:W2:Y:S01]  /*0410*/  SHFL.IDX PT, R6, R0, RZ, 0x1f ;  /* 0x00001fff00067589 */ /* 0x0002a200000e0000 */
[----:B0-----:R-:W-:Y:S01]  /*0420*/  ULDC UR4, c[0x0][0x150] ;  /* 0x0000540000047ab9 */ /* 0x001fe20000000800 */
[----:B------:R-:W-:Y:S02]  /*0430*/  ELECT P0, URZ, PT ;  /* 0x00000000003f782f */ /* 0x000fe40003800000 */
[----:B------:R-:W-:Y:S01]  /*0440*/  LEA.HI R3, R3, R4, RZ, 0x7 ;  /* 0x0000000403037211 */ /* 0x000fe200078f38ff */
[----:B------:R-:W-:Y:S01]  /*0450*/  ULDC UR5, c[0x0][0x154] ;  /* 0x0000550000057ab9 */ /* 0x000fe20000000800 */
[----:B------:R-:W-:Y:S01]  /*0460*/  SHF.R.S32.HI R7, RZ, 0x1f, R2 ;  /* 0x0000001fff077819 */ /* 0x000fe20000011402 */
[----:B------:R-:W0:Y:S01]  /*0470*/  S2UR UR10, SR_CTAID.Y ;  /* 0x00000000000a79c3 */ /* 0x000e220000002600 */
[----:B------:R-:W-:Y:S01]  /*0480*/  LOP3.LUT R3, R3, 0xffffff80, RZ, 0xc0, !PT ;  /* 0xffffff8003037812 */ /* 0x000fe200078ec0ff */
[----:B------:R-:W-:Y:S01]  /*0490*/  ULDC UR8, c[0x0][0x144] ;  /* 0x0000510000087ab9 */ /* 0x000fe20000000800 */
[----:B------:R-:W-:Y:S01]  /*04a0*/  LEA.HI R7, R7, R2, RZ, 0x2 ;  /* 0x0000000207077211 */ /* 0x000fe200078f10ff */
[----:B------:R-:W-:Y:S01]  /*04b0*/  NOP ;  /* 0x0000000000007918 */ /* 0x000fe20000000000 */
[----:B------:R-:W-:Y:S01]  /*04c0*/  NOP ;  /* 0x0000000000007918 */ /* 0x000fe20000000000 */
[----:B------:R-:W-:Y:S01]  /*04d0*/  IMAD.IADD R3, R4, 0x1, -R3 ;  /* 0x0000000104037824 */ /* 0x000fe200078e0a03 */
[----:B------:R-:W-:Y:S01]  /*04e0*/  LOP3.LUT R7, R7, 0x3ffffffc, RZ, 0xc0, !PT ;  /* 0x3ffffffc07077812 */ /* 0x000fe200078ec0ff */
[----:B------:R-:W-:Y:S01]  /*04f0*/  ULDC UR11, c[0x0][0x148] ;  /* 0x00005200000b7ab9 */ /* 0x000fe20000000800 */
[----:B------:R-:W-:-:S02]  /*0500*/  IMAD.MOV.U32 R17, RZ, RZ, 0x1 ;  /* 0x00000001ff117424 */ /* 0x000fc400078e00ff */
[----:B------:R-:W-:Y:S01]  /*0510*/  SHF.R.S32.HI R4, RZ, 0x1f, R3 ;  /* 0x0000001fff047819 */ /* 0x000fe20000011403 */
[----:B------:R-:W-:-:S03]  /*0520*/  IMAD.IADD R2, R2, 0x1, -R7 ;  /* 0x0000000102027824 */ /* 0x000fc600078e0a07 */
[----:B------:R-:W-:Y:S02]  /*0530*/  LEA.HI R4, R4, R3, RZ, 0x3 ;  /* 0x0000000304047211 */ /* 0x000fe400078f18ff */
[----:B-----5:R-:W-:Y:S02]  /*0540*/  I2FP.F32.U32 R5, UR13 ;  /* 0x0000000d00057c45 */ /* 0x020fe40008201000 */
[--C-:B-1----:R-:W-:Y:S02]  /*0550*/  SHF.R.S32.HI R0, RZ, 0x3, R4.reuse ;  /* 0x00000003ff007819 */ /* 0x102fe40000011404 */
[----:B--2---:R-:W-:Y:S01]  /*0560*/  ISETP.NE.OR P0, PT, R6, RZ, !P0 ;  /* 0x000000ff0600720c */ /* 0x004fe20004705670 */
[----:B------:R-:W-:Y:S01]  /*0570*/  FMUL R8, R5, UR4 ;  /* 0x0000000405087c20 */ /* 0x000fe20008400000 */
[----:B------:R-:W-:-:S04]  /*0580*/  SHF.R.S32.HI R5, RZ, 0x1f, R4 ;  /* 0x0000001fff057819 */ /* 0x000fc80000011404 */
[----:B------:R-:W-:Y:S01]  /*0590*/  LEA.HI R5, R5, R0, RZ, 0x2 ;  /* 0x0000000005057211 */ /* 0x000fe200078f10ff */
[----:B------:R-:W1:Y:S03]  /*05a0*/  F2I.U32.TRUNC.NTZ R8, R8 ;  /* 0x0000000800087305 */ /* 0x000e66000020f000 */
[----:B------:R-:W-:-:S03]  /*05b0*/  LOP3.LUT R5, R5, 0xfffffffc, RZ, 0xc0, !PT ;  /* 0xfffffffc05057812 */ /* 0x000fc600078ec0ff */
[----:B------:R-:W-:Y:S01]  /*05c0*/  VOTEU.ALL UP0, P0 ;  /* 0x00000000003f7886 */ /* 0x000fe20000000000 */
[----:B------:R-:W-:Y:S01]  /*05d0*/  VOTEU.ALL UP1, P0 ;  /* 0x00000000003f7886 */ /* 0x000fe20000020000 */
[----:B------:R-:W-:Y:S01]  /*05e0*/  IMAD.IADD R5, R0, 0x1, -R5 ;  /* 0x0000000100057824 */ /* 0x000fe200078e0a05 */
[----:B0-----:R-:W-:Y:S02]  /*05f0*/  I2FP.F32.U32 R0, UR10 ;  /* 0x0000000a00007c45 */ /* 0x001fe40008201000 */
[----:B------:R-:W0:Y:S01]  /*0600*/  @!UP0 S2UR UR7, SR_CgaCtaId ;  /* 0x00000000000789c3 */ /* 0x000e220000008800 */
[----:B------:R-:W-:Y:S01]  /*0610*/  IMAD R2, R2, 0x4, R5 ;  /* 0x0000000402027824 */ /* 0x000fe200078e0205 */
[----:B------:R-:W-:Y:S01]  /*0620*/  @!UP0 UMOV UR6, 0x400 ;  /* 0x0000040000068882 */ /* 0x000fe20000000000 */
[----:B------:R-:W-:Y:S01]  /*0630*/  FMUL R4, R0, UR5 ;  /* 0x0000000500047c20 */ /* 0x000fe20008400000 */
[----:B-1----:R-:W-:Y:S02]  /*0640*/  R2UR UR4, R8 ;  /* 0x00000000080472ca */ /* 0x002fe400000e0000 */
[----:B------:R-:W-:-:S03]  /*0650*/  LEA.HI R0, R2, R2, RZ, 0x1 ;  /* 0x0000000202007211 */ /* 0x000fc600078f08ff */
[----:B------:R-:W1:Y:S01]  /*0660*/  F2I.U32.TRUNC.NTZ R4, R4 ;  /* 0x0000000400047305 */ /* 0x000e62000020f000 */
[----:B------:R-:W-:-:S05]  /*0670*/  LOP3.LUT R5, R0, 0xfffffffe, RZ, 0xc0, !PT ;  /* 0xfffffffe00057812 */ /* 0x000fca00078ec0ff */
[----:B------:R-:W-:Y:S02]  /*0680*/  IMAD.IADD R5, R2, 0x1, -R5 ;  /* 0x0000000102057824 */ /* 0x000fe400078e0a05 */
[----:B------:R-:W-:-:S04]  /*0690*/  UIADD3 UR4, -UR4, URZ, URZ ;  /* 0x0000003f04047290 */ /* 0x000fc8000fffe13f */
[----:B------:R-:W-:Y:S01]  /*06a0*/  UIMAD UR8, UR8, UR4, UR13 ;  /* 0x00000004080872a4 */ /* 0x000fe2000f8e020d */
[----:B-1----:R-:W-:Y:S02]  /*06b0*/  R2UR UR12, R4 ;  /* 0x00000000040c72ca */ /* 0x002fe400000e0000 */
[----:B------:R-:W-:Y:S01]  /*06c0*/  UMOV UR4, 0x20 ;  /* 0x0000002000047882 */ /* 0x000fe20000000000 */
[----:B------:R-:W1:Y:S02]  /*06d0*/  LDC R4, c[0x0][0x140] ;  /* 0x00005000ff047b82 */ /* 0x000e640000000800 */
[----:B------:R-:W-:Y:S01]  /*06e0*/  ISETP.NE.AND P3, PT, R5, UR8, PT ;  /* 0x0000000805007c0c */ /* 0x000fe2000bf65270 */
[----:B------:R-:W-:-:S04]  /*06f0*/  @!UP0 UIADD3 UR4, -UR4, 0x100000, URZ ;  /* 0x0010000004048890 */ /* 0x000fc8000fffe13f */
[----:B------:R-:W-:Y:S02]  /*0700*/  @!UP0 USHF.L.U32 UR5, UR4, 0xb, URZ ;  /* 0x0000000b04058899 */ /* 0x000fe4000800063f */
[----:B------:R-:W-:Y:S01]  /*0710*/  @!UP0 USHF.L.U32 UR4, UR4, 0x1, URZ ;  /* 0x0000000104048899 */ /* 0x000fe2000800063f */
[C---:B------:R-:W-:Y:S01]  /*0720*/  SHF.L.U32 R5, R2.reuse, 0x2, RZ ;  /* 0x0000000202057819 */ /* 0x040fe200000006ff */
[----:B0-----:R-:W-:Y:S01]  /*0730*/  @!UP0 ULEA UR6, UR7, UR6, 0x18 ;  /* 0x0000000607068291 */ /* 0x001fe2000f8ec03f */
[----:B------:R-:W-:Y:S02]  /*0740*/  VOTEU.ALL UP0, P0 ;  /* 0x00000000003f7886 */ /* 0x000fe40000000000 */
[----:B------:R-:W-:Y:S02]  /*0750*/  LOP3.LUT R9, R2, 0xc, R5, 0x78, !PT ;  /* 0x0000000c02097812 */ /* 0x000fe400078e7805 */
[----:B------:R-:W-:Y:S01]  /*0760*/  LOP3.LUT P0, RZ, R3, 0x7, RZ, 0xc0, !PT ;  /* 0x0000000703ff7812 */ /* 0x000fe2000780c0ff */
[----:B------:R-:W-:-:S02]  /*0770*/  UIADD3 UR12, -UR12, URZ, URZ ;  /* 0x0000003f0c0c7290 */ /* 0x000fc4000fffe13f */
[----:B------:R0:W-:Y:S01]  /*0780*/  STL [R1+0x90], R9 ;  /* 0x0000900901007387 */ /* 0x0001e20000100800 */
[C---:B------:R-:W-:Y:S02]  /*0790*/  ISETP.LT.U32.AND P0, PT, R9.reuse, 0x2, !P0 ;  /* 0x000000020900780c */ /* 0x040fe40004701070 */
[----:B------:R-:W-:Y:S01]  /*07a0*/  @P3 LEA.HI R0, R9, R9, RZ, 0x1 ;  /* 0x0000000909003211 */ /* 0x000fe200078f08ff */
[----:B------:R-:W2:Y:S02]  /*07b0*/  FENCE.VIEW.ASYNC.S ;  /* 0x00000000000073c6 */ /* 0x000ea40000000000 */
[----:B--2---:R-:W2:Y:S01]  /*07c0*/  @!UP0 SYNCS.EXCH.64 URZ, [UR6+0x70], UR4 ;  /* 0x00007004063f85b2 */ /* 0x004ea20008000100 */
[----:B------:R-:W-:Y:S02]  /*07d0*/  @P3 SHF.R.S32.HI R0, RZ, 0x1, R0 ;  /* 0x00000001ff003819 */ /* 0x000fe40000011400 */
[----:B-1----:R-:W-:Y:S01]  /*07e0*/  ISETP.EQ.U32.AND P2, PT, R4, 0x1, PT ;  /* 0x000000010400780c */ /* 0x002fe20003f42070 */
[----:B------:R1:W0:Y:S01]  /*07f0*/  @!UP1 SYNCS.EXCH.64 URZ, [UR6+0x78], UR4 ;  /* 0x00007804063f95b2 */ /* 0x0002220008000100 */
[----:B------:R-:W-:Y:S01]  /*0800*/  NOP ;  /* 0x0000000000007918 */ /* 0x000fe20000000000 */
[----:B-1----:R-:W-:-:S06]  /*0810*/  UIMAD UR4, UR11, UR12, UR10 ;  /* 0x0000000c0b0472a4 */ /* 0x002fcc000f8e020a */
[----:B------:R-:W-:Y:S02]  /*0820*/  @P3 ISETP.NE.AND P4, PT, R0, UR4, PT ;  /* 0x0000000400003c0c */ /* 0x000fe4000bf85270 */
[----:B------:R-:W-:Y:S02]  /*0830*/  SEL R0, RZ, 0x1, !P0 ;  /* 0x00000001ff007807 */ /* 0x000fe40004000000 */
[----:B------:R-:W-:-:S04]  /*0840*/  @P3 SEL R17, RZ, 0x1, P4 ;  /* 0x00000001ff113807 */ /* 0x000fc80002000000 */
[----:B------:R-:W-:Y:S01]  /*0850*/  LOP3.LUT R17, R17, R0, RZ, 0xc0, !PT ;  /* 0x0000000011117212 */ /* 0x000fe200078ec0ff */
[----:B--2---:R-:W-:Y:S06]  /*0860*/  @!P2 BRA `(.L_x_3) ;  /* 0x000000000008a947 */ /* 0x004fec0003800000 */
[----:B0--34-:R-:W-:Y:S01]  /*0870*/  UCGABAR_ARV ;  /* 0x00000000000079c7 */ /* 0x019fe20008000000 */
[----:B------:R-:W-:Y:S05]  /*0880*/  BRA `(.L_x_4) ;  /* 0x0000000000047947 */ /* 0x000fea0003800000 */
.L_x_3:
[----:B0--34-:R-:W-:Y:S01]  /*0890*/  NOP ;  /* 0x0000000000007918 */ /* 0x019fe20000000000 */
.L_x_4:
[----:B------:R-:W-:Y:S01]  /*08a0*/  ULDC UR4, c[0x0][0x65c] ;  /* 0x0001970000047ab9 */ /* 0x000fe20000000800 */
[----:B------:R-:W-:Y:S01]  /*08b0*/  UMOV UR5, URZ ;  /* 0x0000003f00057c82 */ /* 0x000fe20008000000 */
[----:B------:R-:W-:-:S03]  /*08c0*/  UISETP.NE.AND UP0, UPT, UR4, 0x1, UPT ;  /* 0x000000010400788c */ /* 0x000fc6000bf05270 */
[----:B------:R-:W-:Y:S01]  /*08d0*/  UMOV UR4, UR13 ;  /* 0x0000000d00047c82 */ /* 0x000fe20008000000 */
[----:B------:R-:W-:Y:S02]  /*08e0*/  UP2UR UR39, UPR, URZ, 0x1 ;  /* 0x000000013f277883 */ /* 0x000fe40008000000 */
[----:B------:R-:W-:Y:S02]  /*08f0*/  PLOP3.LUT P0, PT, PT, PT, UP0, 0x80, 0x0 ;  /* 0x000000000000781c */ /* 0x000fe40003f0f008 */
[----:B------:R-:W-:Y:S02]  /*0900*/  PLOP3.LUT P3, PT, PT, PT, UP0, 0x80, 0x0 ;  /* 0x000000000000781c */ /* 0x000fe40003f6f008 */
[----:B------:R-:W-:Y:S01]  /*0910*/  PLOP3.LUT P5, PT, PT, PT, UP0, 0x80, 0x0 ;  /* 0x000000000000781c */ /* 0x000fe20003faf008 */
[----:B------:R-:W-:Y:S01]  /*0920*/  @UP0 ULDC UR14, c[0x0][0x10] ;  /* 0x00000400000e0ab9 */ /* 0x000fe20000000800 */
[----:B------:R-:W-:Y:S01]  /*0930*/  @UP0 UMOV UR6, UR10 ;  /* 0x0000000a00060c82 */ /* 0x000fe20008000000 */
[----:B------:R-:W-:Y:S01]  /*0940*/  @UP0 UMOV UR7, URZ ;  /* 0x0000003f00070c82 */ /* 0x000fe20008000000 */
[----:B------:R-:W-:Y:S01]  /*0950*/  PLOP3.LUT P4, PT, PT, PT, UP0, 0x80, 0x0 ;  /* 0x000000000000781c */ /* 0x000fe20003f8f008 */
[----:B------:R-:W-:-:S03]  /*0960*/  @UP0 UIMAD.WIDE.U32 UR14, UR13, UR14, UR6 ;  /* 0x0000000e0d0e02a5 */ /* 0x000fc6000f8e0006 */
[----:B------:R-:W-:Y:S01]  /*0970*/  @!UP0 ULDC UR7, c[0x0][0xc] ;  /* 0x0000030000078ab9 */ /* 0x000fe20000000800 */
[----:B------:R-:W-:Y:S01]  /*0980*/  @UP0 UMOV UR6, URZ ;  /* 0x0000003f00060c82 */ /* 0x000fe20008000000 */
[----:B------:R-:W-:Y:S01]  /*0990*/  @!UP0 UIMAD.WIDE.U32 UR4, UR10, UR7, UR4 ;  /* 0x000000070a0482a5 */ /* 0x000fe2000f8e0004 */
[----:B------:R-:W-:Y:S01]  /*09a0*/  IMAD.U32 R2, RZ, RZ, UR14 ;  /* 0x0000000eff027e24 */ /* 0x000fe2000f8e00ff */
[----:B------:R-:W-:Y:S02]  /*09b0*/  @UP0 UIADD3 UR6, UR15, UR6, URZ ;  /* 0x000000060f060290 */ /* 0x000fe4000fffe03f */
[----:B------:R-:W-:Y:S02]  /*09c0*/  IMAD.U32 R3, RZ, RZ, UR15 ;  /* 0x0000000fff037e24 */ /* 0x000fe4000f8e00ff */
[----:B------:R-:W-:Y:S01]  /*09d0*/  @P0 IMAD.MOV.U32 R7, RZ, RZ, R2 ;  /* 0x000000ffff070224 */ /* 0x000fe200078e0002 */
[----:B------:R-:W-:Y:S01]  /*09e0*/  MOV R3, UR5 ;  /* 0x0000000500037c02 */ /* 0x000fe20008000f00 */
[----:B------:R-:W-:-:S02]  /*09f0*/  IMAD.U32 R5, RZ, RZ, UR5 ;  /* 0x00000005ff057e24 */ /* 0x000fc4000f8e00ff */
[----:B------:R-:W-:Y:S02]  /*0a00*/  IMAD.U32 R2, RZ, RZ, UR4 ;  /* 0x00000004ff027e24 */ /* 0x000fe4000f8e00ff */
[----:B------:R-:W-:Y:S02]  /*0a10*/  @P3 IMAD.U32 R6, RZ, RZ, UR6 ;  /* 0x00000006ff063e24 */ /* 0x000fe4000f8e00ff */
[----:B------:R-:W-:Y:S02]  /*0a20*/  @!P5 IMAD.MOV.U32 R6, RZ, RZ, R5 ;  /* 0x000000ffff06d224 */ /* 0x000fe400078e0005 */
[----:B------:R-:W-:Y:S02]  /*0a30*/  @!P4 IMAD.MOV.U32 R7, RZ, RZ, R2 ;  /* 0x000000ffff07c224 */ /* 0x000fe400078e0002 */
[----:B------:R-:W-:Y:S01]  /*0a40*/  IMAD.U32 R4, RZ, RZ, UR4 ;  /* 0x00000004ff047e24 */ /* 0x000fe2000f8e00ff */
[----:B------:R0:W-:Y:S04]  /*0a50*/  STL [R1+0xa0], R6 ;  /* 0x0000a00601007387 */ /* 0x0001e80000100800 */
[----:B------:R0:W-:Y:S01]  /*0a60*/  STL [R1+0xa4], R7 ;  /* 0x0000a40701007387 */ /* 0x0001e20000100800 */
[----:B------:R-:W-:Y:S05]  /*0a70*/  @!P2 BRA `(.L_x_5) ;  /* 0x00000000000ca947 */ /* 0x000fea0003800000 */
[----:B------:R-:W-:Y:S01]  /*0a80*/  UCGABAR_WAIT ;  /* 0x0000000000007dc7 */ /* 0x000fe20008000000 */
[----:B------:R-:W-:Y:S01]  /*0a90*/  CCTL.IVALL ;  /* 0x00000000ff00798f */ /* 0x000fe20002000000 */
[----:B------:R-:W-:Y:S05]  /*0aa0*/  BRA `(.L_x_6) ;  /* 0x0000000000047947 */ /* 0x000fea0003800000 */
.L_x_5:
[----:B------:R-:W-:Y:S06]  /*0ab0*/  BAR.SYNC.DEFER_BLOCKING 0x0 ;  /* 0x0000000000007b1d */ /* 0x000fec0000010000 */
.L_x_6:
[----:B------:R-:W-:Y:S05]  /*0ac0*/  @!P1 BRA `(.L_x_7) ;  /* 0x0000013c00809947 */ /* 0x000fea0003800000 */
[----:B------:R-:W-:-:S06]  /*0ad0*/  UISETP.GT.U32.AND UP0, UPT, UR16, 0x1, UPT ;  /* 0x000000011000788c */ /* 0x000fcc000bf04070 */
[----:B------:R-:W-:-:S13]  /*0ae0*/  PLOP3.LUT P0, PT, PT, PT, UP0, 0x80, 0x0 ;  /* 0x000000000000781c */ /* 0x000fda0003f0f008 */
[----:B------:R-:W-:Y:S05]  /*0af0*/  @P0 EXIT ;  /* 0x000000000000094d */ /* 0x000fea0003800000 */
[----:B------:R-:W-:Y:S01]  /*0b00*/  ULDC.64 UR4, c[0x0][0x650] ;  /* 0x0001940000047ab9 */ /* 0x000fe20000000a00 */
[----:B------:R-:W-:Y:S01]  /*0b10*/  UMOV UR44, 0xffffffff ;  /* 0xffffffff002c7882 */ /* 0x000fe20000000000 */
[----:B------:R-:W-:Y:S01]  /*0b20*/  ISETP.GE.U32.AND P0, PT, R7, UR4, PT ;  /* 0x0000000407007c0c */ /* 0x000fe2000bf06070 */
[----:B------:R-:W-:Y:S01]  /*0b30*/  UMOV UR43, 0xffffffff ;  /* 0xffffffff002b7882 */ /* 0x000fe20000000000 */
[----:B------:R-:W-:Y:S01]  /*0b40*/  UMOV UR40, 0xffffffff ;  /* 0xffffffff00287882 */ /* 0x000fe20000000000 */
[----:B------:R-:W-:Y:S02]  /*0b50*/  PRMT R0, RZ, 0x7610, R0 ;  /* 0x00007610ff007816 */ /* 0x000fe40000000000 */
[----:B------:R-:W-:-:S13]  /*0b60*/  ISETP.GE.U32.AND.EX P0, PT, R6, UR5, PT, P0 ;  /* 0x0000000506007c0c */ /* 0x000fda000bf06100 */
[----:B------:R-:W-:Y:S05]  /*0b70*/  @P0 BRA `(.L_x_8) ;  /* 0x0000000400480947 */ /* 0x000fea0003800000 */
[----:B------:R-:W-:Y:S01]  /*0b80*/  ULDC.64 UR16, c[0x0][0x628] ;  /* 0x00018a0000107ab9 */ /* 0x000fe20000000a00 */
[C---:B------:R-:W-:Y:S01]  /*0b90*/  R2UR UR19, R7.reuse ;  /* 0x00000000071372ca */ /* 0x040fe200000e0000 */
[----:B------:R-:W-:Y:S01]  /*0ba0*/  ULDC UR18, c[0x0][0x630] ;  /* 0x00018c0000127ab9 */ /* 0x000fe20000000800 */
[----:B------:R-:W-:Y:S02]  /*0bb0*/  ISETP.NE.U32.AND P0, PT, RZ, UR16, PT ;  /* 0x00000010ff007c0c */ /* 0x000fe4000bf05070 */
[----:B------:R-:W-:Y:S02]  /*0bc0*/  R2UR UR4, R7 ;  /* 0x00000000070472ca */ /* 0x000fe400000e0000 */
[----:B------:R-:W-:Y:S02]  /*0bd0*/  ISETP.NE.AND.EX P0, PT, RZ, UR17, PT, P0 ;  /* 0x00000011ff007c0c */ /* 0x000fe4000bf05300 */
[----:B------:R-:W-:-:S11]  /*0be0*/  R2UR UR5, R6 ;  /* 0x00000000060572ca */ /* 0x000fd600000e0000 */
[----:B------:R-:W-:Y:S05]  /*0bf0*/  @!P0 BRA `(.L_x_9) ;  /* 0x0000000000308947 */ /* 0x000fea0003800000 */
[----:B------:R-:W-:Y:S01]  /*0c00*/  R2UR UR4, R7 ;  /* 0x00000000070472ca */ /* 0x000fe200000e0000 */
[----:B------:R-:W-:Y:S01]  /*0c10*/  ULDC UR9, c[0x0][0x634] ;  /* 0x00018d0000097ab9 */ /* 0x000fe20000000800 */
[----:B------:R-:W-:-:S11]  /*0c20*/  R2UR UR13, R6 ;  /* 0x00000000060d72ca */ /* 0x000fd600000e0000 */
[----:B------:R-:W-:-:S04]  /*0c30*/  UIADD3 UR9, UP0, UR4, UR9, URZ ;  /* 0x0000000904097290 */ /* 0x000fc8000ff1e03f */
[----:B------:R-:W-:-:S04]  /*0c40*/  UIADD3.X UR13, URZ, UR13, URZ, UP0, !UPT ;  /* 0x0000000d3f0d7290 */ /* 0x000fc800087fe43f */
[----:B------:R-:W-:-:S04]  /*0c50*/  UIMAD.WIDE.U32 UR4, UR13, UR16, URZ ;  /* 0x000000100d0472a5 */ /* 0x000fc8000f8e003f */
[----:B------:R-:W-:Y:S02]  /*0c60*/  UIMAD.WIDE.U32 UR6, UP0, UR9, UR17, UR4 ;  /* 0x00000011090672a5 */ /* 0x000fe4000f800004 */
[----:B------:R-:W-:Y:S02]  /*0c70*/  UIMAD.WIDE.U32 UR4, UR9, UR16, URZ ;  /* 0x00000010090472a5 */ /* 0x000fe4000f8e003f */
[----:B------:R-:W-:Y:S02]  /*0c80*/  UIADD3.X UR15, URZ, URZ, URZ, UP0, !UPT ;  /* 0x0000003f3f0f7290 */ /* 0x000fe400087fe43f */
[----:B------:R-:W-:Y:S01]  /*0c90*/  UIADD3 URZ, UP0, UR5, UR6, URZ ;  /* 0x00000006053f7290 */ /* 0x000fe2000ff1e03f */
[----:B------:R-:W-:-:S03]  /*0ca0*/  UMOV UR14, UR7 ;  /* 0x00000007000e7c82 */ /* 0x000fc60008000000 */
[----:B------:R-:W-:-:S12]  /*0cb0*/  UIMAD.WIDE.U32.X UR4, UR13, UR17, UR14, UP0 ;  /* 0x000000110d0472a5 */ /* 0x000fd800080e040e */
.L_x_9:
[----:B------:R-:W-:Y:S01]  /*0cc0*/  USHF.R.U64 UR40, UR4, UR18, UR5 ;  /* 0x0000001204287299 */ /* 0x000fe20008001205 */
[----:B------:R-:W-:Y:S01]  /*0cd0*/  R2UR UR7, R6 ;  /* 0x00000000060772ca */ /* 0x000fe200000e0000 */
[----:B------:R-:W-:Y:S02]  /*0ce0*/  USHF.R.U32.HI UR4, URZ, UR18, UR5 ;  /* 0x000000123f047299 */ /* 0x000fe40008011605 */
[----:B------:R-:W-:Y:S01]  /*0cf0*/  UIADD3 UR5, UP0, URZ, -UR40, URZ ;  /* 0x800000283f057290 */ /* 0x000fe2000ff1e03f */
[----:B------:R-:W-:Y:S01]  /*0d00*/  ULDC.64 UR14, c[0x0][0x620] ;  /* 0x00018800000e7ab9 */ /* 0x000fe20000000a00 */
[----:B------:R-:W-:Y:S02]  /*0d10*/  UMOV UR6, UR19 ;  /* 0x0000001300067c82 */ /* 0x000fe40008000000 */
[----:B------:R-:W-:Y:S01]  /*0d20*/  UIADD3.X UR4, URZ, ~UR4, URZ, UP0, !UPT ;  /* 0x800000043f047290 */ /* 0x000fe200087fe43f */
[----:B------:R-:W-:Y:S01]  /*0d30*/  ULDC UR9, c[0x0][0x618] ;  /* 0x0001860000097ab9 */ /* 0x000fe20000000800 */
[----:B------:R-:W-:-:S02]  /*0d40*/  UIMAD UR12, UR11, UR12, UR10 ;  /* 0x0000000c0b0c72a4 */ /* 0x000fc4000f8e020a */
[----:B------:R-:W-:Y:S02]  /*0d50*/  UIMAD UR4, UR4, UR14, URZ ;  /* 0x0000000e040472a4 */ /* 0x000fe4000f8e023f */
[----:B------:R-:W-:Y:S02]  /*0d60*/  UIMAD.WIDE.U32 UR6, UR5, UR14, UR6 ;  /* 0x0000000e050672a5 */ /* 0x000fe4000f8e0006 */
[----:B------:R-:W-:Y:S01]  /*0d70*/  UIMAD UR4, UR5, UR15, UR4 ;  /* 0x0000000f050472a4 */ /* 0x000fe2000f8e0204 */
[----:B------:R-:W-:Y:S01]  /*0d80*/  ULDC UR10, c[0x0][0x608] ;  /* 0x00018200000a7ab9 */ /* 0x000fe20000000800 */
[----:B------:R-:W-:Y:S02]  /*0d90*/  ULDC UR18, c[0x0][0x658] ;  /* 0x0001960000127ab9 */ /* 0x000fe40000000800 */
[----:B------:R-:W-:Y:S01]  /*0da0*/  UIADD3 UR7, UR7, UR4, URZ ;  /* 0x0000000407077290 */ /* 0x000fe2000fffe03f */
[----:B------:R-:W-:Y:S02]  /*0db0*/  UMOV UR11, 0xffffffff ;  /* 0xffffffff000b7882 */ /* 0x000fe40000000000 */
[----:B------:R-:W-:Y:S01]  /*0dc0*/  ULDC.64 UR4, c[0x0][0x640] ;  /* 0x0001900000047ab9 */ /* 0x000fe20000000a00 */
[----:B------:R-:W-:Y:S01]  /*0dd0*/  USHF.R.U64 UR16, UR6, UR9, UR7 ;  /* 0x0000000906107299 */ /* 0x000fe20008001207 */
[----:B------:R-:W-:Y:S01]  /*0de0*/  ISETP.NE.U32.AND P0, PT, RZ, UR4, PT ;  /* 0x00000004ff007c0c */ /* 0x000fe2000bf05070 */
[----:B------:R-:W-:-:S02]  /*0df0*/  USHF.R.U32.HI UR7, URZ, UR9, UR7 ;  /* 0x000000093f077299 */ /* 0x000fc40008011607 */
[----:B------:R-:W-:Y:S01]  /*0e00*/  USHF.L.U32 UR6, UR11, UR18, URZ ;  /* 0x000000120b067299 */ /* 0x000fe2000800063f */
[----:B------:R-:W-:Y:S01]  /*0e10*/  ISETP.NE.AND.EX P0, PT, RZ, UR5, PT, P0 ;  /* 0x00000005ff007c0c */ /* 0x000fe2000bf05300 */
[----:B------:R-:W-:Y:S02]  /*0e20*/  USHF.R.U64 UR22, UR16, UR10, UR7 ;  /* 0x0000000a10167299 */ /* 0x000fe40008001207 */
[----:B------:R-:W-:Y:S02]  /*0e30*/  USHF.R.U32.HI UR7, URZ, UR10, UR7 ;  /* 0x0000000a3f077299 */ /* 0x000fe40008011607 */
[----:B------:R-:W-:Y:S02]  /*0e40*/  UISETP.NE.AND UP1, UPT, UR39, URZ, UPT ;  /* 0x0000003f2700728c */ /* 0x000fe4000bf25270 */
[----:B------:R-:W-:Y:S01]  /*0e50*/  USHF.R.U64 UR23, UR22, UR18, UR7 ;  /* 0x0000001216177299 */ /* 0x000fe20008001207 */
[----:B------:R-:W-:Y:S01]  /*0e60*/  ULDC UR17, c[0x0][0x600] ;  /* 0x0001800000117ab9 */ /* 0x000fe20000000800 */
[----:B------:R-:W-:-:S02]  /*0e70*/  ULOP3.LUT UR13, URZ, UR6, URZ, 0x33, !UPT ;  /* 0x000000063f0d7292 */ /* 0x000fc4000f8e333f */
[----:B------:R-:W-:Y:S02]  /*0e80*/  UIADD3 UR15, UR17, -0x1, URZ ;  /* 0xffffffff110f7890 */ /* 0x000fe4000fffe03f */
[----:B------:R-:W-:Y:S02]  /*0e90*/  USEL UR12, UR8, UR12, !UP1 ;  /* 0x0000000c080c7287 */ /* 0x000fe4000c800000 */
[----:B------:R-:W-:Y:S01]  /*0ea0*/  USHF.R.U32.HI UR7, URZ, UR18, UR7 ;  /* 0x000000123f077299 */ /* 0x000fe20008011607 */
[----:B------:R-:W-:Y:S01]  /*0eb0*/  ULDC UR19, c[0x0][0x648] ;  /* 0x0001920000137ab9 */ /* 0x000fe20000000800 */
[----:B------:R-:W-:Y:S01]  /*0ec0*/  ULDC UR20, c[0x0][0x638] ;  /* 0x00018e0000147ab9 */ /* 0x000fe20000000800 */
[----:B------:R-:W-:Y:S01]  /*0ed0*/  UMOV UR21, 0x1 ;  /* 0x0000000100157882 */ /* 0x000fe20000000000 */
[----:B------:R-:W-:Y:S01]  /*0ee0*/  UMOV UR6, UR23 ;  /* 0x0000001700067c82 */ /* 0x000fe20008000000 */
[----:B------:R-:W-:Y:S07]  /*0ef0*/  @!P0 BRA `(.L_x_10) ;  /* 0x0000000000308947 */ /* 0x000fee0003800000 */
[----:B------:R-:W-:Y:S02]  /*0f00*/  ULDC UR10, c[0x0][0x64c] ;  /* 0x00019300000a7ab9 */ /* 0x000fe40000000800 */
        /* <DEDUP_REMOVED lines=8> */
[----:B------:R-:W-:-:S07]  /*0f90*/  UIMAD.WIDE.U32.X UR4, UR14, UR5, UR10, UP0 ;  /* 0x000000050e0472a5 */ /* 0x000fce00080e040a */
[----:B------:R-:W-:Y:S01]  /*0fa0*/  UMOV UR6, UR4 ;  /* 0x0000000400067c82 */ /* 0x000fe20008000000 */
[----:B------:R-:W-:-:S05]  /*0fb0*/  UMOV UR7, UR5 ;  /* 0x0000000500077c82 */ /* 0x000fca0008000000 */
.L_x_10:
[----:B------:R-:W-:Y:S01]  /*0fc0*/  USHF.R.U64 UR5, UR6, UR19, UR7 ;  /* 0x0000001306057299 */ /* 0x000fe20008001207 */
[----:B------:R-:W-:Y:S01]  /*0fd0*/  IMAD.MOV.U32 R0, RZ, RZ, 0x1 ;  /* 0x00000001ff007424 */ /* 0x000fe200078e00ff */
[----:B------:R-:W-:Y:S02]  /*0fe0*/  USHF.L.U32 UR4, UR21, UR18, URZ ;  /* 0x0000001215047299 */ /* 0x000fe4000800063f */
[----:B------:R-:W-:Y:S02]  /*0ff0*/  ULOP3.LUT UR13, UR22, UR13, URZ, 0xc0, !UPT ;  /* 0x0000000d160d7292 */ /* 0x000fe4000f8ec03f */
[----:B------:R-:W-:Y:S02]  /*1000*/  UIADD3 UR6, -UR5, URZ, URZ ;  /* 0x0000003f05067290 */ /* 0x000fe4000fffe13f */
[----:B------:R-:W-:Y:S02]  /*1010*/  UIMAD UR13, UR4, UR5, UR13 ;  /* 0x00000005040d72a4 */ /* 0x000fe4000f8e020d */
[----:B------:R-:W-:-:S02]  /*1020*/  ULOP3.LUT UR15, UR16, UR15, URZ, 0xc0, !UPT ;  /* 0x0000000f100f7292 */ /* 0x000fc4000f8ec03f */
[----:B------:R-:W-:Y:S01]  /*1030*/  UIMAD UR4, UR6, UR20, UR23 ;  /* 0x00000014060472a4 */ /* 0x000fe2000f8e0217 */
[----:B------:R-:W-:Y:S01]  /*1040*/  ULDC UR5, c[0x0][0x610] ;  /* 0x0001840000057ab9 */ /* 0x000fe20000000800 */
[----:B------:R-:W-:Y:S02]  /*1050*/  UISETP.NE.AND UP0, UPT, UR39, URZ, UPT ;  /* 0x0000003f2700728c */ /* 0x000fe4000bf05270 */
[----:B------:R-:W-:Y:S02]  /*1060*/  UIMAD UR12, UR13, UR5, UR12 ;  /* 0x000000050d0c72a4 */ /* 0x000fe4000f8e020c */
[----:B------:R-:W-:-:S04]  /*1070*/  UIMAD UR4, UR4, UR17, UR15 ;  /* 0x00000011040472a4 */ /* 0x000fc8000f8e020f */
[----:B------:R-:W-:Y:S02]  /*1080*/  USEL UR43, UR4, UR12, !UP0 ;  /* 0x0000000c042b7287 */ /* 0x000fe4000c000000 */
[----:B------:R-:W-:-:S12]  /*1090*/  USEL UR44, UR12, UR4, !UP0 ;  /* 0x000000040c2c7287 */ /* 0x000fd8000c000000 */
.L_x_8:
[----:B------:R-:W-:-:S08]  /*10a0*/  NOP ;  /* 0x0000000000007918 */ /* 0x000fd00000000000 */
[----:B------:R-:W1:Y:S02]  /*10b0*/  USETMAXREG.TRY_ALLOC.CTAPOOL UP0, 0xf0 ;  /* 0x000000f0000079c8 */ /* 0x000e640008000600 */
[----:B-1----:R-:W-:-:S13]  /*10c0*/  PLOP3.LUT P0, PT, PT, PT, UP0, 0x80, 0x0 ;  /* 0x000000000000781c */ /* 0x002fda0003f0f008 */
[----:B------:R-:W-:Y:S05]  /*10d0*/  @!P0 BRA `(.L_x_8) ;  /* 0xfffffffc00f08947 */ /* 0x000fea000383ffff */
[----:B------:R-:W-:Y:S01]  /*10e0*/  ULDC.64 UR4, c[0x0][0x598] ;  /* 0x0001660000047ab9 */ /* 0x000fe20000000a00 */
[----:B------:R-:W-:Y:S01]  /*10f0*/  ULDC.64 UR46, c[0x0][0x208] ;  /* 0x00008200002e7ab9 */ /* 0x000fe20000000a00 */
[----:B------:R-:W-:-:S04]  /*1100*/  ISETP.NE.U32.AND P0, PT, RZ, UR4, PT ;  /* 0x00000004ff007c0c */ /* 0x000fc8000bf05070 */
[----:B------:R-:W-:-:S13]  /*1110*/  ISETP.NE.AND.EX P0, PT, RZ, UR5, PT, P0 ;  /* 0x00000005ff007c0c */ /* 0x000fda000bf05300 */
[----:B------:R-:W-:Y:S05]  /*1120*/  @!P0 BRA `(.L_x_11) ;  /* 0x00000000001c8947 */ /* 0x000fea0003800000 */
[----:B------:R-:W1:Y:S02]  /*1130*/  LDC.64 R2, c[0x0][0x598] ;  /* 0x00016600ff027b82 */ /* 0x000e640000000a00 */
[----:B-1----:R-:W2:Y:S02]  /*1140*/  LDG.E.64 R2, desc[UR46][R2.64] ;  /* 0x0000002e02027981 */ /* 0x002ea4000c1e1b00 */
[----:B--2---:R-:W-:-:S04]  /*1150*/  ISETP.NE.U32.AND P0, PT, R2, RZ, PT ;  /* 0x000000ff0200720c */ /* 0x004fc80003f05070 */
[----:B------:R-:W-:-:S13]  /*1160*/  ISETP.NE.AND.EX P0, PT, R3, RZ, PT, P0 ;  /* 0x000000ff0300720c */ /* 0x000fda0003f05300 */
[----:B------:R-:W-:Y:S05]  /*1170*/  @!P0 BRA `(.L_x_11) ;  /* 0x0000000000088947 */ /* 0x000fea0003800000 */
[----:B------:R1:W5:Y:S01]  /*1180*/  LD.E R2, desc[UR46][R2.64] ;  /* 0x0000002e02027980 */ /* 0x000362000c101900 */
[----:B------:R-:W-:Y:S05]  /*1190*/  BRA `(.L_x_12) ;  /* 0x0000000000247947 */ /* 0x000fea0003800000 */
.L_x_11:
[----:B------:R-:W-:Y:S02]  /*11a0*/  ULDC.64 UR4, c[0x0][0x588] ;  /* 0x0001620000047ab9 */ /* 0x000fe40000000a00 */
[----:B------:R-:W-:-:S04]  /*11b0*/  ISETP.NE.U32.AND P0, PT, RZ, UR4, PT ;  /* 0x00000004ff007c0c */ /* 0x000fc8000bf05070 */
[----:B------:R-:W-:-:S13]  /*11c0*/  ISETP.NE.AND.EX P0, PT, RZ, UR5, PT, P0 ;  /* 0x00000005ff007c0c */ /* 0x000fda000bf05300 */
[----:B------:R-:W-:Y:S05]  /*11d0*/  @!P0 BRA `(.L_x_13) ;  /* 0x00000000000c8947 */ /* 0x000fea0003800000 */
[----:B------:R-:W1:Y:S02]  /*11e0*/  LDC.64 R2, c[0x0][0x588] ;  /* 0x00016200ff027b82 */ /* 0x000e640000000a00 */
[----:B-1----:R2:W5:Y:S01]  /*11f0*/  LDG.E R2, desc[UR46][R2.64] ;  /* 0x0000002e02027981 */ /* 0x002562000c1e1900 */
[----:B------:R-:W-:Y:S05]  /*1200*/  BRA `(.L_x_12) ;  /* 0x0000000000087947 */ /* 0x000fea0003800000 */
.L_x_13:
[----:B------:R-:W-:Y:S02]  /*1210*/  ULDC UR4, c[0x0][0x580] ;  /* 0x0001600000047ab9 */ /* 0x000fe40000000800 */
[----:B------:R-:W-:-:S07]  /*1220*/  IMAD.U32 R2, RZ, RZ, UR4 ;  /* 0x00000004ff027e24 */ /* 0x000fce000f8e00ff */
.L_x_12:
[----:B------:R-:W-:Y:S02]  /*1230*/  ULDC.64 UR4, c[0x0][0x5a0] ;  /* 0x0001680000047ab9 */ /* 0x000fe40000000a00 */
[----:B------:R-:W-:-:S04]  /*1240*/  ISETP.NE.U32.AND P0, PT, RZ, UR4, PT ;  /* 0x00000004ff007c0c */ /* 0x000fc8000bf05070 */
[----:B------:R-:W-:-:S13]  /*1250*/  ISETP.NE.AND.EX P0, PT, RZ, UR5, PT, P0 ;  /* 0x00000005ff007c0c */ /* 0x000fda000bf05300 */
[----:B------:R-:W-:Y:S05]  /*1260*/  @!P0 BRA `(.L_x_14) ;  /* 0x00000000001c8947 */ /* 0x000fea0003800000 */
[----:B------:R-:W3:Y:S02]  /*1270*/  LDC.64 R4, c[0x0][0x5a0] ;  /* 0x00016800ff047b82 */ /* 0x000ee40000000a00 */
[----:B---3--:R-:W3:Y:S02]  /*1280*/  LDG.E.64 R4, desc[UR46][R4.64] ;  /* 0x0000002e04047981 */ /* 0x008ee4000c1e1b00 */
[----:B---3--:R-:W-:-:S04]  /*1290*/  ISETP.NE.U32.AND P0, PT, R4, RZ, PT ;  /* 0x000000ff0400720c */ /* 0x008fc80003f05070 */
[----:B------:R-:W-:-:S13]  /*12a0*/  ISETP.NE.AND.EX P0, PT, R5, RZ, PT, P0 ;  /* 0x000000ff0500720c */ /* 0x000fda0003f05300 */
[----:B------:R-:W-:Y:S05]  /*12b0*/  @!P0 BRA `(.L_x_14) ;  /* 0x0000000000088947 */ /* 0x000fea0003800000 */
[----:B------:R3:W5:Y:S01]  /*12c0*/  LD.E R16, desc[UR46][R4.64] ;  /* 0x0000002e04107980 */ /* 0x000762000c101900 */
[----:B------:R-:W-:Y:S05]  /*12d0*/  BRA `(.L_x_15) ;  /* 0x0000000000247947 */ /* 0x000fea0003800000 */
.L_x_14:
[----:B------:R-:W-:Y:S02]  /*12e0*/  ULDC.64 UR4, c[0x0][0x590] ;  /* 0x0001640000047ab9 */ /* 0x000fe40000000a00 */
[----:B------:R-:W-:-:S04]  /*12f0*/  ISETP.NE.U32.AND P0, PT, RZ, UR4, PT ;  /* 0x00000004ff007c0c */ /* 0x000fc8000bf05070 */
[----:B------:R-:W-:-:S13]  /*1300*/  ISETP.NE.AND.EX P0, PT, RZ, UR5, PT, P0 ;  /* 0x00000005ff007c0c */ /* 0x000fda000bf05300 */
[----:B------:R-:W-:Y:S05]  /*1310*/  @!P0 BRA `(.L_x_16) ;  /* 0x00000000000c8947 */ /* 0x000fea0003800000 */
[----:B------:R-:W3:Y:S02]  /*1320*/  LDC.64 R4, c[0x0][0x590] ;  /* 0x00016400ff047b82 */ /* 0x000ee40000000a00 */
[----:B---3--:R4:W5:Y:S01]  /*1330*/  LDG.E R16, desc[UR46][R4.64] ;  /* 0x0000002e04107981 */ /* 0x008962000c1e1900 */
[----:B------:R-:W-:Y:S05]  /*1340*/  BRA `(.L_x_15) ;  /* 0x0000000000087947 */ /* 0x000fea0003800000 */
.L_x_16:
[----:B------:R-:W-:Y:S02]  /*1350*/  ULDC UR4, c[0x0][0x584] ;  /* 0x0001610000047ab9 */ /* 0x000fe40000000800 */
[----:B------:R-:W-:-:S07]  /*1360*/  MOV R16, UR4 ;  /* 0x0000000400107c02 */ /* 0x000fce0008000f00 */
.L_x_15:
[----:B------:R-:W-:-:S13]  /*1370*/  LOP3.LUT P0, RZ, R0, 0xff, RZ, 0xc0, !PT ;  /* 0x000000ff00ff7812 */ /* 0x000fda000780c0ff */
[----:B------:R-:W-:Y:S05]  /*1380*/  @!P0 EXIT ;  /* 0x000000000000894d */ /* 0x000fea0003800000 */
[----:B------:R-:W-:Y:S01]  /*1390*/  ULDC UR4, c[0x0][0x28c] ;  /* 0x0000a30000047ab9 */ /* 0x000fe20000000800 */
[----:B------:R-:W-:Y:S01]  /*13a0*/  UMOV UR36, URZ ;  /* 0x0000003f00247c82 */ /* 0x000fe20008000000 */
[----:B------:R-:W-:Y:S01]  /*13b0*/  UIADD3 UR4, UR4, 0x1f, URZ ;  /* 0x0000001f04047890 */ /* 0x000fe2000fffe03f */
[----:B------:R-:W-:-:S03]  /*13c0*/  UMOV UR37, URZ ;  /* 0x0000003f00257c82 */ /* 0x000fc60008000000 */
[----:B------:R-:W-:-:S04]  /*13d0*/  USHF.R.S32.HI UR5, URZ, 0x1f, UR4 ;  /* 0x0000001f3f057899 */ /* 0x000fc80008011404 */
[----:B------:R-:W-:-:S04]  /*13e0*/  ULEA.HI UR5, UR5, UR4, URZ, 0x5 ;  /* 0x0000000405057291 */ /* 0x000fc8000f8f283f */
[----:B------:R-:W-:-:S12]  /*13f0*/  USHF.R.S32.HI UR41, URZ, 0x5, UR5 ;  /* 0x000000053f297899 */ /* 0x000fd80008011405 */
.L_x_510:
[----:B------:R-:W0:Y:S01]  /*1400*/  S2R R0, SR_TID.X ;  /* 0x0000000000007919 */ /* 0x000e220000002100 */
[----:B------:R-:W1:Y:S01]  /*1410*/  S2UR UR6, SR_CgaCtaId ;  /* 0x00000000000679c3 */ /* 0x000e620000008800 */
[----:B------:R-:W-:Y:S02]  /*1420*/  UMOV UR42, 0x400 ;  /* 0x00000400002a7882 */ /* 0x000fe40000000000 */
[----:B-1----:R-:W-:Y:S01]  /*1430*/  ULEA UR42, UR6, UR42, 0x18 ;  /* 0x0000002a062a7291 */ /* 0x002fe2000f8ec03f */
[----:B0-----:R-:W-:-:S04]  /*1440*/  LOP3.LUT R0, R0, 0x80, RZ, 0xc0, !PT ;  /* 0x0000008000007812 */ /* 0x001fc800078ec0ff */
[----:B------:R-:W-:-:S06]  /*1450*/  SHF.R.U32.HI R0, RZ, 0x7, R0 ;  /* 0x00000007ff007819 */ /* 0x000fcc0000011600 */
[----:B------:R-:W0:Y:S02]  /*1460*/  SHFL.IDX PT, R0, R0, RZ, 0x1f ;  /* 0x00001fff00007589 */ /* 0x000e2400000e0000 */
[----:B0-----:R-:W-:-:S13]  /*1470*/  R2UR UR4, R0 ;  /* 0x00000000000472ca */ /* 0x001fda00000e0000 */
[----:B------:R-:W-:-:S04]  /*1480*/  ULEA.HI UR5, UR4, UR4, URZ, 0x1 ;  /* 0x0000000404057291 */ /* 0x000fc8000f8f083f */
[----:B------:R-:W-:-:S04]  /*1490*/  ULOP3.LUT UR5, UR5, 0xffffe, URZ, 0xc0, !UPT ;  /* 0x000ffffe05057892 */ /* 0x000fc8000f8ec03f */
[----:B------:R-:W-:-:S03]  /*14a0*/  UIADD3 UR5, UR4, -UR5, URZ ;  /* 0x8000000504057290 */ /* 0x000fc6000fffe03f */
[----:B------:R-:W-:Y:S01]  /*14b0*/  ULDC UR4, c[0x0][0x28c] ;  /* 0x0000a30000047ab9 */ /* 0x000fe20000000800 */
[----:B------:R-:W-:Y:S01]  /*14c0*/  ULEA UR5, UR5, UR42, 0xc ;  /* 0x0000002a05057291 */ /* 0x000fe2000f8e603f */
[----:B------:R-:W-:-:S03]  /*14d0*/  ISETP.LT.AND P0, PT, RZ, UR4, PT ;  /* 0x00000004ff007c0c */ /* 0x000fc6000bf01270 */
[----:B------:R-:W-:-:S04]  /*14e0*/  UIADD3 UR5, UR5, 0x180, URZ ;  /* 0x0000018005057890 */ /* 0x000fc8000fffe03f */
[----:B------:R-:W-:-:S04]  /*14f0*/  USHF.R.U32.HI UR5, URZ, 0x4, UR5 ;  /* 0x000000043f057899 */ /* 0x000fc80008011605 */
[----:B------:R-:W-:Y:S02]  /*1500*/  ULOP3.LUT UR45, UR5, 0x3fff, URZ, 0xc0, !UPT ;  /* 0x00003fff052d7892 */ /* 0x000fe4000f8ec03f */
[----:B---34-:R-:W-:Y:S10]  /*1510*/  @P0 BRA `(.L_x_17) ;  /* 0x0000000000400947 */ /* 0x018ff40003800000 */
[----:B------:R-:W-:Y:S01]  /*1520*/  MOV R0, 0x0 ;  /* 0x0000000000007802 */ /* 0x000fe20000000f00 */
[----:B------:R-:W-:Y:S01]  /*1530*/  ULDC.64 UR4, c[0x4][0x68] ;  /* 0x01001a0000047ab9 */ /* 0x000fe20000000a00 */
[----:B------:R-:W-:Y:S01]  /*1540*/  ULDC.64 UR6, c[0x4][0x8] ;  /* 0x0100020000067ab9 */ /* 0x000fe20000000a00 */
[----:B---34-:R-:W-:Y:S01]  /*1550*/  IMAD.U32 R4, RZ, RZ, UR4 ;  /* 0x00000004ff047e24 */ /* 0x018fe2000f8e00ff */
[----:B------:R0:W1:Y:S01]  /*1560*/  LDC.64 R14, c[0x4][R0] ;  /* 0x01000000000e7b82 */ /* 0x0000620000000a00 */
[----:B------:R-:W-:Y:S01]  /*1570*/  IMAD.U32 R5, RZ, RZ, UR5 ;  /* 0x00000005ff057e24 */ /* 0x000fe2000f8e00ff */
[----:B------:R-:W-:Y:S01]  /*1580*/  ULDC.64 UR4, c[0x4][0x70] ;  /* 0x01001c0000047ab9 */ /* 0x000fe20000000a00 */
[----:B------:R-:W-:Y:S01]  /*1590*/  IMAD.U32 R10, RZ, RZ, UR6 ;  /* 0x00000006ff0a7e24 */ /* 0x000fe2000f8e00ff */
[----:B------:R-:W-:Y:S01]  /*15a0*/  MOV R8, 0x1e1 ;  /* 0x000001e100087802 */ /* 0x000fe20000000f00 */
[----:B------:R-:W-:Y:S02]  /*15b0*/  IMAD.U32 R6, RZ, RZ, UR4 ;  /* 0x00000004ff067e24 */ /* 0x000fe4000f8e00ff */
[----:B------:R-:W-:-:S02]  /*15c0*/  IMAD.U32 R7, RZ, RZ, UR5 ;  /* 0x00000005ff077e24 */ /* 0x000fc4000f8e00ff */
[----:B------:R-:W-:Y:S02]  /*15d0*/  IMAD.U32 R11, RZ, RZ, UR7 ;  /* 0x00000007ff0b7e24 */ /* 0x000fe4000f8e00ff */
[----:B------:R-:W-:Y:S02]  /*15e0*/  IMAD.MOV.U32 R12, RZ, RZ, 0x1 ;  /* 0x00000001ff0c7424 */ /* 0x000fe400078e00ff */
[----:B0-----:R-:W-:-:S07]  /*15f0*/  IMAD.MOV.U32 R13, RZ, RZ, RZ ;  /* 0x000000ffff0d7224 */ /* 0x001fce00078e00ff */
[----:B------:R-:W-:-:S07]  /*1600*/  LEPC R20, `(.L_x_17) ;  /* 0x000000001014794e */ /* 0x000fce0000000000 */
[----:B-12--5:R-:W-:Y:S05]  /*1610*/  CALL.ABS.NOINC R14 ;  /* 0x000000000e007343 */ /* 0x026fea0003c00000 */
.L_x_17:
[----:B------:R-:W-:-:S06]  /*1620*/  ULOP3.LUT UR4, UR38, 0x1, URZ, 0xfc, !UPT ;  /* 0x0000000126047892 */ /* 0x000fcc000f8efc3f */
[----:B------:R-:W-:-:S05]  /*1630*/  IMAD.U32 R0, RZ, RZ, UR4 ;  /* 0x00000004ff007e24 */ /* 0x000fca000f8e00ff */
[----:B------:R-:W-:-:S13]  /*1640*/  ISETP.NE.AND P0, PT, R0, 0x3, PT ;  /* 0x000000030000780c */ /* 0x000fda0003f05270 */
[----:B------:R-:W-:Y:S05]  /*1650*/  @!P0 BRA `(.L_x_18) ;  /* 0x0000000000048947 */ /* 0x000fea0003800000 */
[----:B------:R-:W-:Y:S01]  /*1660*/  BPT.TRAP 0x1 ;  /* 0x000000040000795c */ /* 0x000fe20000300000 */
.L_x_18:
[----:B--2---:R-:W-:Y:S02]  /*1670*/  IMAD.U32 R3, RZ, RZ, UR37 ;  /* 0x00000025ff037e24 */ /* 0x004fe4000f8e00ff */
[----:B------:R-:W-:-:S03]  /*1680*/  IMAD.U32 R0, RZ, RZ, UR36 ;  /* 0x00000024ff007e24 */ /* 0x000fc6000f8e00ff */
[----:B------:R-:W-:Y:S02]  /*1690*/  LEA R3, R3, UR42, 0x3 ;  /* 0x0000002a03037c11 */ /* 0x000fe4000f8e18ff */
[----:B------:R-:W-:-:S04]  /*16a0*/  SHF.L.U32 R0, R0, 0x1f, RZ ;  /* 0x0000001f00007819 */ /* 0x000fc800000006ff */
[----:B------:R0:W1:Y:S01]  /*16b0*/  SYNCS.PHASECHK.TRANS64.TRYWAIT P1, [R3+URZ], R0 ;  /* 0x00000000030075a7 */ /* 0x000062000802017f */
[----:B------:R-:W-:Y:S05]  /*16c0*/  @!P0 BRA `(.L_x_19) ;  /* 0x0000000000048947 */ /* 0x000fea0003800000 */
[----:B------:R-:W-:Y:S01]  /*16d0*/  BPT.TRAP 0x1 ;  /* 0x000000040000795c */ /* 0x000fe20000300000 */
.L_x_19:
[----:B-1----:R-:W-:Y:S05]  /*16e0*/  @P1 BRA `(.L_x_20) ;  /* 0x0000000000081947 */ /* 0x002fea0003800000 */
[----:B------:R-:W1:Y:S02]  /*16f0*/  SYNCS.PHASECHK.TRANS64.TRYWAIT P1, [R3+URZ], R0 ;  /* 0x00000000030075a7 */ /* 0x000e64000802017f */
[----:B-1----:R-:W-:Y:S05]  /*1700*/  @!P1 BRA `(.L_x_21) ;  /* 0x0000014800849947 */ /* 0x002fea0003800000 */
.L_x_20:
[----:B------:R-:W-:-:S04]  /*1710*/  UISETP.LT.AND UP0, UPT, UR41, 0x1, UPT ;  /* 0x000000012900788c */ /* 0x000fc8000bf01270 */
[----:B------:R-:W-:-:S06]  /*1720*/  USEL UR4, UR41, 0x1, UP0 ;  /* 0x0000000129047887 */ /* 0x000fcc0008000000 */
[----:B---34-:R-:W-:Y:S01]  /*1730*/  IMAD.U32 R5, RZ, RZ, UR4 ;  /* 0x00000004ff057e24 */ /* 0x018fe2000f8e00ff */
[----:B------:R-:W-:Y:S05]  /*1740*/  WARPSYNC.ALL ;  /* 0x0000000000007948 */ /* 0x000fea0003800000 */
[----:B------:R-:W-:-:S04]  /*1750*/  IADD3 R5, -R5, UR41, RZ ;  /* 0x0000002905057c10 */ /* 0x000fc8000fffe1ff */
[----:B------:R-:W-:Y:S01]  /*1760*/  ISETP.GE.AND P1, PT, R5, 0x1, PT ;  /* 0x000000010500780c */ /* 0x000fe20003f26270 */
[----:B------:R-:W-:Y:S01]  /*1770*/  UIADD3 UR4, UR42, 0x24180, URZ ;  /* 0x000241802a047890 */ /* 0x000fe2000fffe03f */
[----:B------:R-:W-:Y:S01]  /*1780*/  WARPGROUP.ARRIVE ;  /* 0x00000000000079c5 */ /* 0x000fe20000000000 */
[----:B------:R-:W-:Y:S02]  /*1790*/  ULOP3.LUT UR32, UR45, 0x10000, URZ, 0xfc, !UPT ;  /* 0x000100002d207892 */ /* 0x000fe4000f8efc3f */
[----:B------:R-:W-:Y:S02]  /*17a0*/  USHF.R.U32.HI UR4, URZ, 0x4, UR4 ;  /* 0x000000043f047899 */ /* 0x000fe40008011604 */
[----:B------:R-:W-:Y:S02]  /*17b0*/  UIMAD UR34, UR37, 0x600, UR32 ;  /* 0x00000600252278a4 */ /* 0x000fe4000f8e0220 */
[----:B------:R-:W-:Y:S01]  /*17c0*/  ULOP3.LUT UR4, UR4, 0x3fff, URZ, 0xc0, !UPT ;  /* 0x00003fff04047892 */ /* 0x000fe2000f8ec03f */
[----:B------:R-:W-:Y:S01]  /*17d0*/  UMOV UR13, 0x80000020 ;  /* 0x80000020000d7882 */ /* 0x000fe20000000000 */
[----:B------:R-:W-:-:S02]  /*17e0*/  UMOV UR15, 0x80000020 ;  /* 0x80000020000f7882 */ /* 0x000fc40000000000 */
[----:B------:R-:W-:Y:S01]  /*17f0*/  ULOP3.LUT UR33, UR4, 0x10000, URZ, 0xfc, !UPT ;  /* 0x0001000004217892 */ /* 0x000fe2000f8efc3f */
[----:B------:R-:W-:Y:S01]  /*1800*/  UMOV UR12, UR34 ;  /* 0x00000022000c7c82 */ /* 0x000fe20008000000 */
[----:B------:R-:W-:Y:S02]  /*1810*/  UMOV UR17, UR13 ;  /* 0x0000000d00117c82 */ /* 0x000fe40008000000 */
[----:B------:R-:W-:Y:S01]  /*1820*/  UIMAD UR35, UR37, 0x280, UR33 ;  /* 0x00000280252378a4 */ /* 0x000fe2000f8e0221 */
[----:B------:R-:W-:Y:S01]  /*1830*/  UMOV UR16, UR12 ;  /* 0x0000000c00107c82 */ /* 0x000fe20008000000 */
[----:B------:R-:W-:Y:S02]  /*1840*/  UMOV UR19, 0x80000020 ;  /* 0x8000002000137882 */ /* 0x000fe40000000000 */
[----:B------:R-:W-:Y:S02]  /*1850*/  UIADD3 UR18, UR35, 0x80, URZ ;  /* 0x0000008023127890 */ /* 0x000fe4000fffe03f */
[----:B------:R-:W-:-:S02]  /*1860*/  UIADD3 UR26, UR35, 0x100, URZ ;  /* 0x00000100231a7890 */ /* 0x000fc4000fffe03f */
[----:B------:R-:W-:Y:S01]  /*1870*/  UMOV UR14, UR35 ;  /* 0x00000023000e7c82 */ /* 0x000fe20008000000 */
[----:B------:R-:W-:Y:S01]  /*1880*/  UMOV UR24, UR12 ;  /* 0x0000000c00187c82 */ /* 0x000fe20008000000 */
[----:B------:R-:W-:Y:S01]  /*1890*/  HGMMA.64x32x16.F32 R24, gdesc[UR12], RZ, !UPT, gsb0 ;  /* 0x006000000c1879f0 */ /* 0x000fe2000c0008ff */
[----:B------:R-:W-:Y:S01]  /*18a0*/  UMOV UR25, UR13 ;  /* 0x0000000d00197c82 */ /* 0x000fe20008000000 */
[----:B------:R-:W-:Y:S01]  /*18b0*/  UMOV UR27, 0x80000020 ;  /* 0x80000020001b7882 */ /* 0x000fe20000000000 */
[----:B------:R-:W-:Y:S01]  /*18c0*/  UIADD3 UR6, UR35, 0x180, URZ ;  /* 0x0000018023067890 */ /* 0x000fe2000fffe03f */
[----:B------:R-:W-:Y:S01]  /*18d0*/  UMOV UR4, UR12 ;  /* 0x0000000c00047c82 */ /* 0x000fe20008000000 */
[----:B------:R-:W-:Y:S01]  /*18e0*/  UMOV UR5, UR13 ;  /* 0x0000000d00057c82 */ /* 0x000fe20008000000 */
[----:B------:R-:W-:Y:S01]  /*18f0*/  UMOV UR7, 0x80000020 ;  /* 0x8000002000077882 */ /* 0x000fe20000000000 */
[----:B------:R-:W-:Y:S01]  /*1900*/  UIADD3 UR10, UR35, 0x200, URZ ;  /* 0x00000200230a7890 */ /* 0x000fe2000fffe03f */
[----:B------:R-:W-:Y:S01]  /*1910*/  UMOV UR8, UR12 ;  /* 0x0000000c00087c82 */ /* 0x000fe20008000000 */
[----:B------:R-:W-:Y:S01]  /*1920*/  UMOV UR9, UR13 ;  /* 0x0000000d00097c82 */ /* 0x000fe20008000000 */
[----:B------:R-:W-:Y:S01]  /*1930*/  UMOV UR11, 0x80000020 ;  /* 0x80000020000b7882 */ /* 0x000fe20000000000 */
[----:B------:R-:W-:-:S02]  /*1940*/  UIADD3 UR20, UR34, 0x200, URZ ;  /* 0x0000020022147890 */ /* 0x000fc4000fffe03f */
[----:B------:R-:W-:Y:S01]  /*1950*/  UIADD3 UR21, UR34, 0x400, URZ ;  /* 0x0000040022157890 */ /* 0x000fe2000fffe03f */
[----:B------:R-:W-:Y:S01]  /*1960*/  UMOV UR22, UR14 ;  /* 0x0000000e00167c82 */ /* 0x000fe20008000000 */
[----:B------:R-:W-:Y:S01]  /*1970*/  UMOV UR23, UR15 ;  /* 0x0000000f00177c82 */ /* 0x000fe20008000000 */
[----:B------:R-:W-:Y:S01]  /*1980*/  UMOV UR13, 0x80000020 ;  /* 0x80000020000d7882 */ /* 0x000fe20000000000 */
[----:B------:R-:W-:-:S03]  /*1990*/  UIADD3 UR28, UR34, 0x2, URZ ;  /* 0x00000002221c7890 */ /* 0x000fc6000fffe03f */
[----:B------:R-:W-:Y:S01]  /*19a0*/  UMOV UR12, UR21 ;  /* 0x00000015000c7c82 */ /* 0x000fe20008000000 */
[----:B------:R-:W-:Y:S01]  /*19b0*/  UIADD3 UR30, UR35, 0x2, URZ ;  /* 0x00000002231e7890 */ /* 0x000fe2000fffe03f */
[----:B------:R-:W-:Y:S01]  /*19c0*/  UMOV UR29, 0x80000020 ;  /* 0x80000020001d7882 */ /* 0x000fe20000000000 */
[----:B------:R-:W-:Y:S01]  /*19d0*/  UMOV UR31, 0x80000020 ;  /* 0x80000020001f7882 */ /* 0x000fe20000000000 */
[----:B------:R-:W-:Y:S02]  /*19e0*/  WARPGROUP.DEPBAR.LE gsb0, 0x0 ;  /* 0x00008000000079c5 */ /* 0x000fe40000010000 */
[----:B------:R-:W-:Y:S01]  /*19f0*/  WARPGROUP.ARRIVE ;  /* 0x00000000000079c5 */ /* 0x000fe20000000000 */
[----:B------:R-:W-:Y:S01]  /*1a00*/  MOV R20, R24 ;  /* 0x0000001800147202 */ /* 0x000fe20000000f00 */
[----:B------:R-:W-:Y:S01]  /*1a10*/  IMAD.MOV.U32 R19, RZ, RZ, R25 ;  /* 0x000000ffff137224 */ /* 0x000fe200078e0019 */
[----:B------:R-:W-:Y:S01]  /*1a20*/  MOV R11, R31 ;  /* 0x0000001f000b7202 */ /* 0x000fe20000000f00 */
[----:B------:R-:W-:Y:S01]  /*1a30*/  IMAD.MOV.U32 R18, RZ, RZ, R26 ;  /* 0x000000ffff127224 */ /* 0x000fe200078e001a */
[----:B01----:R-:W-:Y:S01]  /*1a40*/  MOV R3, R38 ;  /* 0x0000002600037202 */ /* 0x003fe20000000f00 */
[----:B------:R-:W-:Y:S01]  /*1a50*/  HGMMA.64x32x16.F32 R200, gdesc[UR16], RZ, !UPT, gsb0 ;  /* 0x0060000010c879f0 */ /* 0x000fe2000c0008ff */
[----:B------:R-:W-:-:S02]  /*1a60*/  IMAD.MOV.U32 R15, RZ, RZ, R27 ;  /* 0x000000ffff0f7224 */ /* 0x000fc400078e001b */
[----:B------:R-:W-:Y:S02]  /*1a70*/  IMAD.MOV.U32 R14, RZ, RZ, R28 ;  /* 0x000000ffff0e7224 */ /* 0x000fe400078e001c */
[----:B------:R-:W-:Y:S02]  /*1a80*/  IMAD.MOV.U32 R13, RZ, RZ, R29 ;  /* 0x000000ffff0d7224 */ /* 0x000fe400078e001d */
[----:B------:R-:W-:Y:S02]  /*1a90*/  IMAD.MOV.U32 R12, RZ, RZ, R30 ;  /* 0x000000ffff0c7224 */ /* 0x000fe400078e001e */
[----:B------:R-:W-:Y:S02]  /*1aa0*/  IMAD.MOV.U32 R10, RZ, RZ, R32 ;  /* 0x000000ffff0a7224 */ /* 0x000fe400078e0020 */
[----:B------:R-:W-:Y:S02]  /*1ab0*/  IMAD.MOV.U32 R9, RZ, RZ, R33 ;  /* 0x000000ffff097224 */ /* 0x000fe400078e0021 */
[----:B------:R-:W-:-:S02]  /*1ac0*/  IMAD.MOV.U32 R8, RZ, RZ, R34 ;  /* 0x000000ffff087224 */ /* 0x000fc400078e0022 */
[----:B------:R-:W-:Y:S02]  /*1ad0*/  IMAD.MOV.U32 R7, RZ, RZ, R35 ;  /* 0x000000ffff077224 */ /* 0x000fe400078e0023 */
[----:B------:R-:W-:Y:S02]  /*1ae0*/  IMAD.MOV.U32 R6, RZ, RZ, R36 ;  /* 0x000000ffff067224 */ /* 0x000fe400078e0024 */
[----:B------:R-:W-:Y:S02]  /*1af0*/  IMAD.MOV.U32 R4, RZ, RZ, R37 ;  /* 0x000000ffff047224 */ /* 0x000fe400078e0025 */
[----:B------:R-:W-:Y:S01]  /*1b00*/  IMAD.MOV.U32 R0, RZ, RZ, R39 ;  /* 0x000000ffff007224 */ /* 0x000fe200078e0027 */
[----:B------:R-:W-:Y:S02]  /*1b10*/  WARPGROUP.DEPBAR.LE gsb0, 0x0 ;  /* 0x00008000000079c5 */ /* 0x000fe40000010000 */
[----:B------:R-:W-:Y:S01]  /*1b20*/  WARPGROUP.ARRIVE ;  /* 0x00000000000079c5 */ /* 0x000fe20000000000 */
[----:B------:R0:W-:Y:S04]  /*1b30*/  STL.64 [R1+0x110], R214 ;  /* 0x000110d601007387 */ /* 0x0001e80000100a00 */
[----:B------:R1:W-:Y:S01]  /*1b40*/  STL.64 [R1+0x108], R212 ;  /* 0x000108d401007387 */ /* 0x0003e20000100a00 */
[----:B------:R-:W-:Y:S03]  /*1b50*/  HGMMA.64x32x16.F32 R152, gdesc[UR24], RZ, !UPT, gsb0 ;  /* 0x00600000189879f0 */ /* 0x000fe6000c0008ff */
[----:B------:R2:W-:Y:S04]  /*1b60*/  STL.64 [R1+0x100], R210 ;  /* 0x000100d201007387 */ /* 0x0005e80000100a00 */
[----:B------:R3:W-:Y:S01]  /*1b70*/  STL.64 [R1+0xf8], R208 ;  /* 0x0000f8d001007387 */ /* 0x0007e20000100a00 */
[----:B0-----:R-:W-:-:S02]  /*1b80*/  IMAD.MOV.U32 R214, RZ, RZ, R3 ;  /* 0x000000ffffd67224 */ /* 0x001fc400078e0003 */
[----:B------:R-:W-:Y:S01]  /*1b90*/  IMAD.MOV.U32 R215, RZ, RZ, R0 ;  /* 0x000000ffffd77224 */ /* 0x000fe200078e0000 */
[----:B------:R0:W-:Y:S01]  /*1ba0*/  STL.64 [R1+0xf0], R206 ;  /* 0x0000f0ce01007387 */ /* 0x0001e20000100a00 */
[----:B-1----:R-:W-:Y:S01]  /*1bb0*/  MOV R212, R6 ;  /* 0x0000000600d47202 */ /* 0x002fe20000000f00 */
[----:B------:R-:W-:Y:S02]  /*1bc0*/  IMAD.MOV.U32 R213, RZ, RZ, R4 ;  /* 0x000000ffffd57224 */ /* 0x000fe400078e0004 */
[----:B------:R1:W-:Y:S01]  /*1bd0*/  STL.64 [R1+0xe8], R204 ;  /* 0x0000e8cc01007387 */ /* 0x0003e20000100a00 */
[----:B--2---:R-:W-:Y:S02]  /*1be0*/  IMAD.MOV.U32 R210, RZ, RZ, R8 ;  /* 0x000000ffffd27224 */ /* 0x004fe400078e0008 */
[----:B------:R-:W-:Y:S01]  /*1bf0*/  IMAD.MOV.U32 R211, RZ, RZ, R7 ;  /* 0x000000ffffd37224 */ /* 0x000fe200078e0007 */
[----:B------:R2:W-:Y:S01]  /*1c00*/  STL.64 [R1+0xe0], R202 ;  /* 0x0000e0ca01007387 */ /* 0x0005e20000100a00 */
[----:B---3--:R-:W-:-:S02]  /*1c10*/  IMAD.MOV.U32 R208, RZ, RZ, R10 ;  /* 0x000000ffffd07224 */ /* 0x008fc400078e000a */
[----:B------:R-:W-:Y:S01]  /*1c20*/  IMAD.MOV.U32 R209, RZ, RZ, R9 ;  /* 0x000000ffffd17224 */ /* 0x000fe200078e0009 */
[----:B------:R3:W-:Y:S01]  /*1c30*/  STL.64 [R1+0xd8], R200 ;  /* 0x0000d8c801007387 */ /* 0x0007e20000100a00 */
[----:B0-----:R-:W-:Y:S02]  /*1c40*/  IMAD.MOV.U32 R206, RZ, RZ, R12 ;  /* 0x000000ffffce7224 */ /* 0x001fe400078e000c */
[----:B------:R-:W-:Y:S01]  /*1c50*/  IMAD.MOV.U32 R207, RZ, RZ, R11 ;  /* 0x000000ffffcf7224 */ /* 0x000fe200078e000b */
[----:B-1----:R-:W-:Y:S01]  /*1c60*/  MOV R205, R13 ;  /* 0x0000000d00cd7202 */ /* 0x002fe20000000f00 */
[----:B------:R-:W-:Y:S02]  /*1c70*/  IMAD.MOV.U32 R204, RZ, RZ, R14 ;  /* 0x000000ffffcc7224 */ /* 0x000fe400078e000e */
[----:B--2---:R-:W-:Y:S02]  /*1c80*/  IMAD.MOV.U32 R202, RZ, RZ, R18 ;  /* 0x000000ffffca7224 */ /* 0x004fe400078e0012 */
[----:B------:R-:W-:-:S02]  /*1c90*/  IMAD.MOV.U32 R203, RZ, RZ, R15 ;  /* 0x000000ffffcb7224 */ /* 0x000fc400078e000f */
[----:B---3--:R-:W-:Y:S02]  /*1ca0*/  IMAD.MOV.U32 R200, RZ, RZ, R20 ;  /* 0x000000ffffc87224 */ /* 0x008fe400078e0014 */
[----:B------:R-:W-:Y:S01]  /*1cb0*/  IMAD.MOV.U32 R201, RZ, RZ, R19 ;  /* 0x000000ffffc97224 */ /* 0x000fe200078e0013 */
[----:B------:R-:W-:Y:S02]  /*1cc0*/  WARPGROUP.DEPBAR.LE gsb0, 0x0 ;  /* 0x00008000000079c5 */ /* 0x000fe40000010000 */
[----:B------:R-:W-:-:S06]  /*1cd0*/  WARPGROUP.ARRIVE ;  /* 0x00000000000079c5 */ /* 0x000fcc0000000000 */
[----:B------:R-:W-:Y:S03]  /*1ce0*/  HGMMA.64x32x16.F32 R104, gdesc[UR4], RZ, !UPT, gsb0 ;  /* 0x00600000046879f0 */ /* 0x000fe6000c0008ff */
[----:B------:R-:W-:Y:S02]  /*1cf0*/  WARPGROUP.DEPBAR.LE gsb0, 0x0 ;  /* 0x00008000000079c5 */ /* 0x000fe40000010000 */
[----:B------:R-:W-:-:S06]  /*1d00*/  WARPGROUP.ARRIVE ;  /* 0x00000000000079c5 */ /* 0x000fcc0000000000 */
[----:B------:R-:W-:Y:S01]  /*1d10*/  HGMMA.64x32x16.F32 R56, gdesc[UR8], RZ, !UPT, gsb0 ;  /* 0x00600000083879f0 */ /* 0x000fe2000c0008ff */
[----:B------:R-:W-:Y:S01]  /*1d20*/  UMOV UR8, UR20 ;  /* 0x0000001400087c82 */ /* 0x000fe20008000000 */
[----:B------:R-:W-:Y:S01]  /*1d30*/  UMOV UR9, 0x80000020 ;  /* 0x8000002000097882 */ /* 0x000fe20000000000 */
[----:B------:R-:W-:Y:S01]  /*1d40*/  UMOV UR4, UR8 ;  /* 0x0000000800047c82 */ /* 0x000fe20008000000 */
[----:B------:R-:W-:Y:S01]  /*1d50*/  UMOV UR5, UR9 ;  /* 0x0000000900057c82 */ /* 0x000fe20008000000 */
[----:B------:R-:W-:Y:S01]  /*1d60*/  UMOV UR24, UR8 ;  /* 0x0000000800187c82 */ /* 0x000fe20008000000 */
[----:B------:R-:W-:Y:S01]  /*1d70*/  UMOV UR25, UR9 ;  /* 0x0000000900197c82 */ /* 0x000fe20008000000 */
[----:B------:R-:W-:Y:S01]  /*1d80*/  UMOV UR16, UR8 ;  /* 0x0000000800107c82 */ /* 0x000fe20008000000 */
[----:B------:R-:W-:Y:S01]  /*1d90*/  UMOV UR17, UR9 ;  /* 0x0000000900117c82 */ /* 0x000fe20008000000 */
[----:B------:R-:W-:Y:S01]  /*1da0*/  UMOV UR20, UR8 ;  /* 0x0000000800147c82 */ /* 0x000fe20008000000 */
[----:B------:R-:W-:Y:S01]  /*1db0*/  UMOV UR21, UR9 ;  /* 0x0000000900157c82 */ /* 0x000fe20008000000 */
[----:B------:R-:W-:-:S02]  /*1dc0*/  WARPGROUP.DEPBAR.LE gsb0, 0x0 ;  /* 0x00008000000079c5 */ /* 0x000fc40000010000 */
[----:B------:R-:W-:-:S06]  /*1dd0*/  WARPGROUP.ARRIVE ;  /* 0x00000000000079c5 */ /* 0x000fcc0000000000 */
[----:B------:R-:W-:Y:S01]  /*1de0*/  HGMMA.64x32x16.F32 R40, gdesc[UR8], RZ, !UPT, gsb0 ;  /* 0x00600000082879f0 */ /* 0x000fe2000c0008ff */
[----:B------:R-:W-:Y:S01]  /*1df0*/  UMOV UR8, UR28 ;  /* 0x0000001c00087c82 */ /* 0x000fe20008000000 */
[----:B------:R-:W-:Y:S01]  /*1e00*/  UMOV UR9, UR29 ;  /* 0x0000001d00097c82 */ /* 0x000fe20008000000 */
[----:B------:R-:W-:Y:S02]  /*1e10*/  WARPGROUP.DEPBAR.LE gsb0, 0x0 ;  /* 0x00008000000079c5 */ /* 0x000fe40000010000 */
        /* <DEDUP_REMOVED lines=17> */
[----:B------:R-:W-:Y:S01]  /*1f30*/  UIADD3 UR22, UR35, 0x102, URZ ;  /* 0x0000010223167890 */ /* 0x000fe2000fffe03f */
[----:B------:R-:W-:Y:S01]  /*1f40*/  UMOV UR20, UR28 ;  /* 0x0000001c00147c82 */ /* 0x000fe20008000000 */
[----:B------:R-:W-:Y:S01]  /*1f50*/  UMOV UR21, UR29 ;  /* 0x0000001d00157c82 */ /* 0x000fe20008000000 */
[----:B------:R-:W-:Y:S02]  /*1f60*/  WARPGROUP.DEPBAR.LE gsb0, 0x0 ;  /* 0x00008000000079c5 */ /* 0x000fe40000010000 */
[----:B------:R-:W-:Y:S01]  /*1f70*/  WARPGROUP.ARRIVE ;  /* 0x00000000000079c5 */ /* 0x000fe20000000000 */
[----:B------:R-:W-:Y:S01]  /*1f80*/  IMAD.MOV.U32 R20, RZ, RZ, R24 ;  /* 0x000000ffff147224 */ /* 0x000fe200078e0018 */
[----:B------:R-:W-:Y:S01]  /*1f90*/  MOV R15, R27 ;  /* 0x0000001b000f7202 */ /* 0x000fe20000000f00 */
[----:B------:R-:W-:Y:S01]  /*1fa0*/  IMAD.MOV.U32 R19, RZ, RZ, R25 ;  /* 0x000000ffff137224 */ /* 0x000fe200078e0019 */
[----:B------:R-:W-:Y:S01]  /*1fb0*/  MOV R8, R34 ;  /* 0x0000002200087202 */ /* 0x000fe20000000f00 */
[----:B------:R-:W-:Y:S01]  /*1fc0*/  IMAD.MOV.U32 R18, RZ, RZ, R26 ;  /* 0x000000ffff127224 */ /* 0x000fe200078e001a */
[----:B------:R-:W-:Y:S01]  /*1fd0*/  HGMMA.64x32x16.F32 R216, gdesc[UR12], RZ, !UPT, gsb0 ;  /* 0x006000000cd879f0 */ /* 0x000fe2000c0008ff */
[----:B------:R-:W-:Y:S01]  /*1fe0*/  UMOV UR14, UR18 ;  /* 0x00000012000e7c82 */ /* 0x000fe20008000000 */
[----:B------:R-:W-:Y:S01]  /*1ff0*/  UMOV UR15, UR19 ;  /* 0x00000013000f7c82 */ /* 0x000fe20008000000 */
[----:B------:R-:W-:Y:S01]  /*2000*/  IMAD.MOV.U32 R14, RZ, RZ, R28 ;  /* 0x000000ffff0e7224 */ /* 0x000fe200078e001c */
[----:B------:R-:W-:Y:S01]  /*2010*/  UMOV UR18, UR10 ;  /* 0x0000000a00127c82 */ /* 0x000fe20008000000 */
[----:B------:R-:W-:Y:S01]  /*2020*/  IMAD.MOV.U32 R13, RZ, RZ, R29 ;  /* 0x000000ffff0d7224 */ /* 0x000fe200078e001d */
[----:B------:R-:W-:Y:S01]  /*2030*/  UMOV UR19, UR11 ;  /* 0x0000000b00137c82 */ /* 0x000fe20008000000 */
        /* <DEDUP_REMOVED lines=8> */
[----:B------:R-:W-:Y:S01]  /*20c0*/  IMAD.MOV.U32 R0, RZ, RZ, R39 ;  /* 0x000000ffff007224 */ /* 0x000fe200078e0027 */
[----:B------:R-:W-:Y:S02]  /*20d0*/  WARPGROUP.DEPBAR.LE gsb0, 0x0 ;  /* 0x00008000000079c5 */ /* 0x000fe40000010000 */
[----:B------:R-:W-:Y:S01]  /*20e0*/  WARPGROUP.ARRIVE ;  /* 0x00000000000079c5 */ /* 0x000fe20000000000 */
[----:B------:R0:W-:Y:S01]  /*20f0*/  STL.64 [R1+0xd0], R230 ;  /* 0x0000d0e601007387 */ /* 0x0001e20000100a00 */
[----:B------:R-:W-:Y:S01]  /*2100*/  UMOV UR11, 0x80000020 ;  /* 0x80000020000b7882 */ /* 0x000fe20000000000 */
[----:B------:R-:W-:Y:S01]  /*2110*/  UMOV UR23, 0x80000020 ;  /* 0x8000002000177882 */ /* 0x000fe20000000000 */
[----:B------:R-:W-:Y:S01]  /*2120*/  IMAD.MOV.U32 R232, RZ, RZ, R6 ;  /* 0x000000ffffe87224 */ /* 0x000fe200078e0006 */
[----:B------:R1:W-:Y:S01]  /*2130*/  STL.64 [R1+0xc8], R228 ;  /* 0x0000c8e401007387 */ /* 0x0003e20000100a00 */
[----:B------:R-:W-:Y:S01]  /*2140*/  HGMMA.64x32x16.F32 R168, gdesc[UR12], RZ, !UPT, gsb0 ;  /* 0x006000000ca879f0 */ /* 0x000fe2000c0008ff */
[----:B------:R-:W-:Y:S01]  /*2150*/  UIADD3 UR12, UR35, 0x82, URZ ;  /* 0x00000082230c7890 */ /* 0x000fe2000fffe03f */
[----:B------:R-:W-:Y:S01]  /*2160*/  IMAD.MOV.U32 R233, RZ, RZ, R4 ;  /* 0x000000ffffe97224 */ /* 0x000fe200078e0004 */
[----:B------:R-:W-:Y:S01]  /*2170*/  STL.64 [R1+0xc0], R226 ;  /* 0x0000c0e201007387 */ /* 0x000fe20000100a00 */
[----:B------:R-:W-:Y:S01]  /*2180*/  IMAD.MOV.U32 R234, RZ, RZ, R3 ;  /* 0x000000ffffea7224 */ /* 0x000fe200078e0003 */
[----:B------:R-:W-:-:S02]  /*2190*/  MOV R235, R0 ;  /* 0x0000000000eb7202 */ /* 0x000fc40000000f00 */
[----:B------:R-:W-:Y:S01]  /*21a0*/  STL.64 [R1+0xb8], R224 ;  /* 0x0000b8e001007387 */ /* 0x000fe20000100a00 */
[----:B0-----:R-:W-:Y:S02]  /*21b0*/  IMAD.MOV.U32 R230, RZ, RZ, R8 ;  /* 0x000000ffffe67224 */ /* 0x001fe400078e0008 */
[----:B------:R-:W-:Y:S01]  /*21c0*/  IMAD.MOV.U32 R231, RZ, RZ, R7 ;  /* 0x000000ffffe77224 */ /* 0x000fe200078e0007 */
[----:B------:R-:W-:Y:S01]  /*21d0*/  STL.64 [R1+0xb0], R222 ;  /* 0x0000b0de01007387 */ /* 0x000fe20000100a00 */
[----:B-1----:R-:W-:Y:S01]  /*21e0*/  MOV R228, R10 ;  /* 0x0000000a00e47202 */ /* 0x002fe20000000f00 */
[----:B------:R-:W-:Y:S02]  /*21f0*/  IMAD.MOV.U32 R229, RZ, RZ, R9 ;  /* 0x000000ffffe57224 */ /* 0x000fe400078e0009 */
[----:B------:R0:W-:Y:S01]  /*2200*/  STL.64 [R1+0xa8], R220 ;  /* 0x0000a8dc01007387 */ /* 0x0001e20000100a00 */
[----:B------:R-:W-:Y:S02]  /*2210*/  WARPGROUP.DEPBAR.LE gsb0, 0x0 ;  /* 0x00008000000079c5 */ /* 0x000fe40000010000 */
[----:B------:R-:W-:Y:S01]  /*2220*/  WARPGROUP.ARRIVE ;  /* 0x00000000000079c5 */ /* 0x000fe20000000000 */
[----:B------:R-:W-:Y:S01]  /*2230*/  UMOV UR10, UR12 ;  /* 0x0000000c000a7c82 */ /* 0x000fe20008000000 */
[----:B------:R-:W-:Y:S01]  /*2240*/  UIADD3 UR14, UR35, 0x202, URZ ;  /* 0x00000202230e7890 */ /* 0x000fe2000fffe03f */
[----:B0-----:R-:W-:Y:S01]  /*2250*/  IMAD.MOV.U32 R220, RZ, RZ, R20 ;  /* 0x000000ffffdc7224 */ /* 0x001fe200078e0014 */
[----:B------:R-:W-:Y:S01]  /*2260*/  UMOV UR13, UR29 ;  /* 0x0000001d000d7c82 */ /* 0x000fe20008000000 */
[----:B------:R-:W-:Y:S01]  /*2270*/  UMOV UR15, 0x80000020 ;  /* 0x80000020000f7882 */ /* 0x000fe20000000000 */
[----:B------:R-:W-:Y:S01]  /*2280*/  HGMMA.64x32x16.F32 R120, gdesc[UR24], RZ, !UPT, gsb0 ;  /* 0x00600000187879f0 */ /* 0x000fe2000c0008ff */
[----:B------:R-:W-:Y:S01]  /*2290*/  MOV R221, R19 ;  /* 0x0000001300dd7202 */ /* 0x000fe20000000f00 */
[----:B------:R-:W-:-:S02]  /*22a0*/  IMAD.MOV.U32 R222, RZ, RZ, R18 ;  /* 0x000000ffffde7224 */ /* 0x000fc400078e0012 */
[----:B------:R-:W-:Y:S02]  /*22b0*/  IMAD.MOV.U32 R223, RZ, RZ, R15 ;  /* 0x000000ffffdf7224 */ /* 0x000fe400078e000f */
[----:B------:R-:W-:Y:S02]  /*22c0*/  IMAD.MOV.U32 R224, RZ, RZ, R14 ;  /* 0x000000ffffe07224 */ /* 0x000fe400078e000e */
[----:B------:R-:W-:Y:S02]  /*22d0*/  IMAD.MOV.U32 R225, RZ, RZ, R13 ;  /* 0x000000ffffe17224 */ /* 0x000fe400078e000d */
[----:B------:R-:W-:Y:S02]  /*22e0*/  IMAD.MOV.U32 R226, RZ, RZ, R12 ;  /* 0x000000ffffe27224 */ /* 0x000fe400078e000c */
[----:B------:R-:W-:Y:S01]  /*22f0*/  IMAD.MOV.U32 R227, RZ, RZ, R11 ;  /* 0x000000ffffe37224 */ /* 0x000fe200078e000b */
[----:B------:R-:W-:Y:S02]  /*2300*/  WARPGROUP.DEPBAR.LE gsb0, 0x0 ;  /* 0x00008000000079c5 */ /* 0x000fe40000010000 */
[----:B------:R-:W-:-:S06]  /*2310*/  WARPGROUP.ARRIVE ;  /* 0x00000000000079c5 */ /* 0x000fcc0000000000 */
[----:B------:R-:W-:Y:S03]  /*2320*/  HGMMA.64x32x16.F32 R72, gdesc[UR4], RZ, !UPT, gsb0 ;  /* 0x00600000044879f0 */ /* 0x000fe6000c0008ff */
[----:B------:R-:W-:Y:S02]  /*2330*/  WARPGROUP.DEPBAR.LE gsb0, 0x0 ;  /* 0x00008000000079c5 */ /* 0x000fe40000010000 */
[----:B------:R-:W-:-:S06]  /*2340*/  WARPGROUP.ARRIVE ;  /* 0x00000000000079c5 */ /* 0x000fcc0000000000 */
[----:B------:R-:W-:Y:S03]  /*2350*/  HGMMA.64x32x16.F32 R24, gdesc[UR16], RZ, !UPT, gsb0 ;  /* 0x00600000101879f0 */ /* 0x000fe6000c0008ff */
[----:B------:R-:W-:Y:S02]  /*2360*/  WARPGROUP.DEPBAR.LE gsb0, 0x0 ;  /* 0x00008000000079c5 */ /* 0x000fe40000010000 */
[----:B------:R-:W-:-:S06]  /*2370*/  WARPGROUP.ARRIVE ;  /* 0x00000000000079c5 */ /* 0x000fcc0000000000 */
[----:B------:R-:W-:Y:S03]  /*2380*/  HGMMA.64x32x16.F32 R200, gdesc[UR28], R200, gsb0 ;  /* 0x006000001cc879f0 */ /* 0x000fe600080008c8 */
[----:B------:R-:W-:Y:S02]  /*2390*/  WARPGROUP.DEPBAR.LE gsb0, 0x0 ;  /* 0x00008000000079c5 */ /* 0x000fe40000010000 */
[----:B------:R-:W-:Y:S04]  /*23a0*/  STL.64 [R1+0x40], R200 ;  /* 0x000040c801007387 */ /* 0x000fe80000100a00 */
[----:B------:R-:W-:Y:S04]  /*23b0*/  STL.64 [R1+0x48], R202 ;  /* 0x000048ca01007387 */ /* 0x000fe80000100a00 */
[----:B------:R-:W-:Y:S04]  /*23c0*/  STL.64 [R1+0x50], R204 ;  /* 0x000050cc01007387 */ /* 0x000fe80000100a00 */
[----:B------:R-:W-:Y:S04]  /*23d0*/  STL.64 [R1+0x58], R206 ;  /* 0x000058ce01007387 */ /* 0x000fe80000100a00 */
[----:B------:R-:W-:Y:S04]  /*23e0*/  STL.64 [R1+0x60], R208 ;  /* 0x000060d001007387 */ /* 0x000fe80000100a00 */
[----:B------:R-:W-:Y:S04]  /*23f0*/  STL.64 [R1+0x68], R210 ;  /* 0x000068d201007387 */ /* 0x000fe80000100a00 */
[----:B------:R-:W-:Y:S04]  /*2400*/  STL.64 [R1+0x70], R212 ;  /* 0x000070d401007387 */ /* 0x000fe80000100a00 */
[----:B------:R0:W-:Y:S04]  /*2410*/  STL.64 [R1+0x78], R214 ;  /* 0x000078d601007387 */ /* 0x0001e80000100a00 */
[----:B0-----:R-:W2:Y:S04]  /*2420*/  LDL.LU.64 R214, [R1+0x110] ;  /* 0x0001100001d67983 */ /* 0x001ea80000300a00 */
[----:B------:R-:W2:Y:S04]  /*2430*/  LDL.LU.64 R212, [R1+0x108] ;  /* 0x0001080001d47983 */ /* 0x000ea80000300a00 */
[----:B------:R-:W2:Y:S04]  /*2440*/  LDL.LU.64 R210, [R1+0x100] ;  /* 0x0001000001d27983 */ /* 0x000ea80000300a00 */
[----:B------:R-:W2:Y:S04]  /*2450*/  LDL.LU.64 R208, [R1+0xf8] ;  /* 0x0000f80001d07983 */ /* 0x000ea80000300a00 */
[----:B------:R-:W2:Y:S04]  /*2460*/  LDL.LU.64 R206, [R1+0xf0] ;  /* 0x0000f00001ce7983 */ /* 0x000ea80000300a00 */
[----:B------:R-:W2:Y:S04]  /*2470*/  LDL.LU.64 R204, [R1+0xe8] ;  /* 0x0000e80001cc7983 */ /* 0x000ea80000300a00 */
[----:B------:R-:W2:Y:S04]  /*2480*/  LDL.LU.64 R202, [R1+0xe0] ;  /* 0x0000e00001ca7983 */ /* 0x000ea80000300a00 */
[----:B------:R-:W2:Y:S01]  /*2490*/  LDL.LU.64 R200, [R1+0xd8] ;  /* 0x0000d80001c87983 */ /* 0x000ea20000300a00 */
[----:B------:R-:W-:Y:S01]  /*24a0*/  UIADD3 UR6, UR35, 0x182, URZ ;  /* 0x0000018223067890 */ /* 0x000fe2000fffe03f */
[----:B------:R-:W-:Y:S01]  /*24b0*/  UMOV UR4, UR28 ;  /* 0x0000001c00047c82 */ /* 0x000fe20008000000 */
[----:B------:R-:W-:Y:S01]  /*24c0*/  UMOV UR5, UR29 ;  /* 0x0000001d00057c82 */ /* 0x000fe20008000000 */
[----:B------:R-:W-:Y:S01]  /*24d0*/  UMOV UR7, 0x80000020 ;  /* 0x8000002000077882 */ /* 0x000fe20000000000 */
[----:B------:R-:W-:Y:S01]  /*24e0*/  UMOV UR12, UR28 ;  /* 0x0000001c000c7c82 */ /* 0x000fe20008000000 */
[----:B--2---:R-:W-:-:S06]  /*24f0*/  WARPGROUP.ARRIVE ;  /* 0x00000000000079c5 */ /* 0x004fcc0000000000 */
[----:B------:R-:W-:Y:S01]  /*2500*/  HGMMA.64x32x16.F32 R200, gdesc[UR8], R200, gsb0 ;  /* 0x0060000008c879f0 */ /* 0x000fe200080008c8 */
[----:B------:R-:W-:Y:S02]  /*2510*/  UIADD3 UR8, UR34, 0x202, URZ ;  /* 0x0000020222087890 */ /* 0x000fe4000fffe03f */
[----:B------:R-:W-:Y:S01]  /*2520*/  UIADD3 UR34, UR34, 0x402, URZ ;  /* 0x0000040222227890 */ /* 0x000fe2000fffe03f */
[----:B------:R-:W-:Y:S02]  /*2530*/  WARPGROUP.DEPBAR.LE gsb0, 0x0 ;  /* 0x00008000000079c5 */ /* 0x000fe40000010000 */
[----:B------:R-:W-:-:S06]  /*2540*/  WARPGROUP.ARRIVE ;  /* 0x00000000000079c5 */ /* 0x000fcc0000000000 */
[----:B------:R-:W-:Y:S03]  /*2550*/  HGMMA.64x32x16.F32 R152, gdesc[UR20], R152, gsb0 ;  /* 0x00600000149879f0 */ /* 0x000fe60008000898 */
[----:B------:R-:W-:Y:S02]  /*2560*/  WARPGROUP.DEPBAR.LE gsb0, 0x0 ;  /* 0x00008000000079c5 */ /* 0x000fe40000010000 */
[----:B------:R-:W-:-:S06]  /*2570*/  WARPGROUP.ARRIVE ;  /* 0x00000000000079c5 */ /* 0x000fcc0000000000 */
[----:B------:R-:W-:Y:S03]  /*2580*/  HGMMA.64x32x16.F32 R104, gdesc[UR4], R104, gsb0 ;  /* 0x00600000046879f0 */ /* 0x000fe60008000868 */
[----:B------:R-:W-:Y:S02]  /*2590*/  WARPGROUP.DEPBAR.LE gsb0, 0x0 ;  /* 0x00008000000079c5 */ /* 0x000fe40000010000 */
[----:B------:R-:W-:-:S06]  /*25a0*/  WARPGROUP.ARRIVE ;  /* 0x00000000000079c5 */ /* 0x000fcc0000000000 */
[----:B------:R-:W-:Y:S01]  /*25b0*/  HGMMA.64x32x16.F32 R56, gdesc[UR12], R56, gsb0 ;  /* 0x006000000c3879f0 */ /* 0x000fe20008000838 */
        /* <DEDUP_REMOVED lines=12> */
[----:B------:R-:W-:Y:S03]  /*2680*/  HGMMA.64x32x16.F32 R40, gdesc[UR12], R40, gsb0 ;  /* 0x006000000c2879f0 */ /* 0x000fe60008000828 */
        /* <DEDUP_REMOVED lines=13> */
[----:B------:R-:W-:Y:S04]  /*2760*/  STL.64 [R1], R220 ;  /* 0x000000dc01007387 */ /* 0x000fe80000100a00 */
[----:B------:R-:W-:Y:S04]  /*2770*/  STL.64 [R1+0x8], R222 ;  /* 0x000008de01007387 */ /* 0x000fe80000100a00 */
[----:B------:R-:W-:Y:S04]  /*2780*/  STL.64 [R1+0x10], R224 ;  /* 0x000010e001007387 */ /* 0x000fe80000100a00 */
[----:B------:R-:W-:Y:S04]  /*2790*/  STL.64 [R1+0x18], R226 ;  /* 0x000018e201007387 */ /* 0x000fe80000100a00 */
[----:B------:R-:W-:Y:S04]  /*27a0*/  STL.64 [R1+0x20], R228 ;  /* 0x000020e401007387 */ /* 0x000fe80000100a00 */
[----:B------:R0:W-:Y:S04]  /*27b0*/  STL.64 [R1+0x28], R230 ;  /* 0x000028e601007387 */ /* 0x0001e80000100a00 */
[----:B------:R1:W-:Y:S04]  /*27c0*/  STL.64 [R1+0x30], R232 ;  /* 0x000030e801007387 */ /* 0x0003e80000100a00 */
[----:B------:R1:W-:Y:S04]  /*27d0*/  STL.64 [R1+0x38], R234 ;  /* 0x000038ea01007387 */ /* 0x0003e80000100a00 */
[----:B0-----:R-:W2:Y:S04]  /*27e0*/  LDL.LU.64 R230, [R1+0xd0] ;  /* 0x0000d00001e67983 */ /* 0x001ea80000300a00 */
[----:B------:R-:W2:Y:S04]  /*27f0*/  LDL.LU.64 R228, [R1+0xc8] ;  /* 0x0000c80001e47983 */ /* 0x000ea80000300a00 */
[----:B------:R-:W2:Y:S04]  /*2800*/  LDL.LU.64 R226, [R1+0xc0] ;  /* 0x0000c00001e27983 */ /* 0x000ea80000300a00 */
[----:B------:R-:W2:Y:S04]  /*2810*/  LDL.LU.64 R224, [R1+0xb8] ;  /* 0x0000b80001e07983 */ /* 0x000ea80000300a00 */
[----:B------:R-:W2:Y:S04]  /*2820*/  LDL.LU.64 R222, [R1+0xb0] ;  /* 0x0000b00001de7983 */ /* 0x000ea80000300a00 */
[----:B------:R-:W2:Y:S01]  /*2830*/  LDL.LU.64 R220, [R1+0xa8] ;  /* 0x0000a80001dc7983 */ /* 0x000ea20000300a00 */
        /* <DEDUP_REMOVED lines=10> */
[----:B--2---:R-:W-:-:S06]  /*28e0*/  WARPGROUP.ARRIVE ;  /* 0x00000000000079c5 */ /* 0x004fcc0000000000 */
        /* <DEDUP_REMOVED lines=14> */
[----:B-1----:R-:W-:Y:S05]  /*29d0*/  @!P1 BRA `(.L_x_22) ;  /* 0x0000001400409947 */ /* 0x002fea0003800000 */
[----:B------:R-:W-:Y:S01]  /*29e0*/  UIADD3 UR25, UR37, 0x1, URZ ;  /* 0x0000000125197890 */ /* 0x000fe2000fffe03f */
[----:B------:R-:W-:Y:S01]  /*29f0*/  IMAD.MOV.U32 R0, RZ, RZ, R5 ;  /* 0x000000ffff007224 */ /* 0x000fe200078e0005 */
[----:B------:R-:W-:Y:S02]  /*2a00*/  UMOV UR24, UR37 ;  /* 0x0000002500187c82 */ /* 0x000fe40008000000 */
[----:B------:R-:W-:-:S04]  /*2a10*/  UISETP.NE.AND UP0, UPT, UR25, 0x6, UPT ;  /* 0x000000061900788c */ /* 0x000fc8000bf05270 */
[----:B------:R-:W-:Y:S02]  /*2a20*/  USEL UR4, URZ, 0x1, UP0 ;  /* 0x000000013f047887 */ /* 0x000fe40008000000 */
[----:B------:R-:W-:Y:S02]  /*2a30*/  USEL UR25, UR25, URZ, UP0 ;  /* 0x0000003f19197287 */ /* 0x000fe40008000000 */
[----:B------:R-:W-:-:S06]  /*2a40*/  ULOP3.LUT UR4, UR36, UR4, URZ, 0x3c, !UPT ;  /* 0x0000000424047292 */ /* 0x000fcc000f8e3c3f */
[----:B------:R-:W-:-:S07]  /*2a50*/  IMAD.U32 R3, RZ, RZ, UR4 ;  /* 0x00000004ff037e24 */ /* 0x000fce000f8e00ff */
.L_x_29:
[----:B------:R-:W-:Y:S05]  /*2a60*/  @!P0 BRA `(.L_x_23) ;  /* 0x0000000000048947 */ /* 0x000fea0003800000 */
[----:B------:R-:W-:Y:S01]  /*2a70*/  BPT.TRAP 0x1 ;  /* 0x000000040000795c */ /* 0x000fe20000300000 */
.L_x_23:
[----:B------:R-:W-:Y:S01]  /*2a80*/  ULEA UR4, UR25, UR42, 0x3 ;  /* 0x0000002a19047291 */ /* 0x000fe2000f8e183f */
[----:B------:R-:W-:-:S08]  /*2a90*/  SHF.L.U32 R4, R3, 0x1f, RZ ;  /* 0x0000001f03047819 */ /* 0x000fd000000006ff */
[----:B------:R0:W1:Y:S01]  /*2aa0*/  SYNCS.PHASECHK.TRANS64.TRYWAIT P1, [UR4], R4 ;  /* 0x00000004ff0075a7 */ /* 0x0000620008020144 */
[----:B------:R-:W-:Y:S05]  /*2ab0*/  @!P0 BRA `(.L_x_24) ;  /* 0x0000000000048947 */ /* 0x000fea0003800000 */
[----:B------:R-:W-:Y:S01]  /*2ac0*/  BPT.TRAP 0x1 ;  /* 0x000000040000795c */ /* 0x000fe20000300000 */
.L_x_24:
[----:B-1----:R-:W-:Y:S05]  /*2ad0*/  @P1 BRA `(.L_x_25) ;  /* 0x0000000000081947 */ /* 0x002fea0003800000 */
[----:B------:R-:W1:Y:S02]  /*2ae0*/  SYNCS.PHASECHK.TRANS64.TRYWAIT P1, [UR4], R4 ;  /* 0x00000004ff0075a7 */ /* 0x000e640008020144 */
[----:B-1----:R-:W-:Y:S05]  /*2af0*/  @!P1 BRA `(.L_x_26) ;  /* 0x00000134009c9947 */ /* 0x002fea0003800000 */
.L_x_25:
        /* <DEDUP_REMOVED lines=8> */
[----:B------:R-:W3:Y:S04]  /*2b80*/  LDL.LU.64 R20, [R1+0x40] ;  /* 0x0000400001147983 */ /* 0x000ee80000300a00 */
[----:B------:R-:W3:Y:S04]  /*2b90*/  LDL.LU.64 R22, [R1+0x48] ;  /* 0x0000480001167983 */ /* 0x000ee80000300a00 */
[----:B--2---:R-:W3:Y:S04]  /*2ba0*/  LDL.LU.64 R24, [R1+0x50] ;  /* 0x0000500001187983 */ /* 0x004ee80000300a00 */
[----:B------:R-:W3:Y:S04]  /*2bb0*/  LDL.LU.64 R26, [R1+0x58] ;  /* 0x00005800011a7983 */ /* 0x000ee80000300a00 */
[----:B------:R-:W3:Y:S04]  /*2bc0*/  LDL.LU.64 R28, [R1+0x60] ;  /* 0x00006000011c7983 */ /* 0x000ee80000300a00 */
[----:B------:R-:W3:Y:S04]  /*2bd0*/  LDL.LU.64 R30, [R1+0x68] ;  /* 0x00006800011e7983 */ /* 0x000ee80000300a00 */
[----:B------:R-:W3:Y:S04]  /*2be0*/  LDL.LU.64 R32, [R1+0x70] ;  /* 0x0000700001207983 */ /* 0x000ee80000300a00 */
[----:B------:R-:W3:Y:S01]  /*2bf0*/  LDL.LU.64 R34, [R1+0x78] ;  /* 0x0000780001227983 */ /* 0x000ee20000300a00 */
[----:B------:R-:W-:-:S02]  /*2c00*/  UIMAD UR26, UR25, 0x600, UR32 ;  /* 0x00000600191a78a4 */ /* 0x000fc4000f8e0220 */
[----:B------:R-:W-:Y:S01]  /*2c10*/  UIMAD UR27, UR25, 0x280, UR33 ;  /* 0x00000280191b78a4 */ /* 0x000fe2000f8e0221 */
[----:B------:R-:W-:Y:S01]  /*2c20*/  UMOV UR17, 0x80000020 ;  /* 0x8000002000117882 */ /* 0x000fe20000000000 */
[----:B------:R-:W-:Y:S02]  /*2c30*/  UMOV UR19, 0x80000020 ;  /* 0x8000002000137882 */ /* 0x000fe40000000000 */
[----:B------:R-:W-:Y:S01]  /*2c40*/  UIADD3 UR14, UR27, 0x80, URZ ;  /* 0x000000801b0e7890 */ /* 0x000fe2000fffe03f */
[----:B------:R-:W-:Y:S02]  /*2c50*/  UMOV UR16, UR26 ;  /* 0x0000001a00107c82 */ /* 0x000fe40008000000 */
[----:B------:R-:W-:Y:S01]  /*2c60*/  UMOV UR18, UR27 ;  /* 0x0000001b00127c82 */ /* 0x000fe20008000000 */
[----:B------:R-:W-:Y:S01]  /*2c70*/  UMOV UR12, UR16 ;  /* 0x00000010000c7c82 */ /* 0x000fe20008000000 */
        /* <DEDUP_REMOVED lines=14> */
[----:B---3--:R-:W-:-:S06]  /*2d60*/  WARPGROUP.ARRIVE ;  /* 0x00000000000079c5 */ /* 0x008fcc0000000000 */
[----:B------:R-:W-:Y:S03]  /*2d70*/  HGMMA.64x32x16.F32 R20, gdesc[UR16], R20, gsb0 ;  /* 0x00600000101479f0 */ /* 0x000fe60008000814 */
[----:B------:R-:W-:Y:S02]  /*2d80*/  WARPGROUP.DEPBAR.LE gsb0, 0x0 ;  /* 0x00008000000079c5 */ /* 0x000fe40000010000 */
[----:B------:R-:W-:Y:S01]  /*2d90*/  WARPGROUP.ARRIVE ;  /* 0x00000000000079c5 */ /* 0x000fe20000000000 */
[----:B------:R-:W-:Y:S01]  /*2da0*/  STL.64 [R1+0x40], R20 ;  /* 0x0000401401007387 */ /* 0x000fe20000100a00 */
[----:B------:R-:W-:Y:S02]  /*2db0*/  IMAD.MOV.U32 R235, RZ, RZ, R31 ;  /* 0x000000ffffeb7224 */ /* 0x000fe400078e001f */
[----:B------:R-:W-:Y:S01]  /*2dc0*/  IMAD.MOV.U32 R232, RZ, RZ, R32 ;  /* 0x000000ffffe87224 */ /* 0x000fe200078e0020 */
[----:B------:R2:W-:Y:S01]  /*2dd0*/  STL.64 [R1+0x48], R22 ;  /* 0x0000481601007387 */ /* 0x0005e20000100a00 */
[----:B------:R-:W-:Y:S01]  /*2de0*/  HGMMA.64x32x16.F32 R200, gdesc[UR12], R200, gsb0 ;  /* 0x006000000cc879f0 */ /* 0x000fe200080008c8 */
[----:B------:R-:W-:-:S02]  /*2df0*/  IMAD.MOV.U32 R233, RZ, RZ, R33 ;  /* 0x000000ffffe97224 */ /* 0x000fc400078e0021 */
[----:B------:R3:W-:Y:S01]  /*2e00*/  STL.64 [R1+0x50], R24 ;  /* 0x0000501801007387 */ /* 0x0007e20000100a00 */
[----:B------:R-:W-:-:S03]  /*2e10*/  IMAD.MOV.U32 R234, RZ, RZ, R34 ;  /* 0x000000ffffea7224 */ /* 0x000fc600078e0022 */
[----:B------:R4:W-:Y:S04]  /*2e20*/  STL.64 [R1+0x58], R26 ;  /* 0x0000581a01007387 */ /* 0x0009e80000100a00 */
[----:B------:R0:W-:Y:S01]  /*2e30*/  STL.64 [R1+0x60], R28 ;  /* 0x0000601c01007387 */ /* 0x0001e20000100a00 */
[----:B--2---:R-:W-:-:S03]  /*2e40*/  MOV R23, R35 ;  /* 0x0000002300177202 */ /* 0x004fc60000000f00 */
[----:B------:R2:W-:Y:S04]  /*2e50*/  STL [R1+0x68], R30 ;  /* 0x0000681e01007387 */ /* 0x0005e80000100800 */
[----:B---3--:R-:W3:Y:S04]  /*2e60*/  LDL.LU.64 R24, [R1] ;  /* 0x0000000001187983 */ /* 0x008ee80000300a00 */
[----:B----4-:R-:W3:Y:S04]  /*2e70*/  LDL.LU.64 R26, [R1+0x8] ;  /* 0x00000800011a7983 */ /* 0x010ee80000300a00 */
[----:B0-----:R-:W3:Y:S04]  /*2e80*/  LDL.LU.64 R28, [R1+0x10] ;  /* 0x00001000011c7983 */ /* 0x001ee80000300a00 */
[----:B--2---:R-:W3:Y:S04]  /*2e90*/  LDL.LU.64 R30, [R1+0x18] ;  /* 0x00001800011e7983 */ /* 0x004ee80000300a00 */
[----:B------:R-:W3:Y:S04]  /*2ea0*/  LDL.LU.64 R32, [R1+0x20] ;  /* 0x0000200001207983 */ /* 0x000ee80000300a00 */
[----:B------:R-:W3:Y:S04]  /*2eb0*/  LDL.LU.64 R34, [R1+0x28] ;  /* 0x0000280001227983 */ /* 0x000ee80000300a00 */
[----:B------:R-:W3:Y:S04]  /*2ec0*/  LDL.LU.64 R36, [R1+0x30] ;  /* 0x0000300001247983 */ /* 0x000ee80000300a00 */
[----:B------:R-:W3:Y:S01]  /*2ed0*/  LDL.LU.64 R38, [R1+0x38] ;  /* 0x0000380001267983 */ /* 0x000ee20000300a00 */
[----:B------:R-:W-:-:S02]  /*2ee0*/  WARPGROUP.DEPBAR.LE gsb0, 0x0 ;  /* 0x00008000000079c5 */ /* 0x000fc40000010000 */
[----:B------:R-:W-:-:S06]  /*2ef0*/  WARPGROUP.ARRIVE ;  /* 0x00000000000079c5 */ /* 0x000fcc0000000000 */
[----:B------:R-:W-:Y:S01]  /*2f00*/  HGMMA.64x32x16.F32 R152, gdesc[UR8], R152, gsb0 ;  /* 0x00600000089879f0 */ /* 0x000fe20008000898 */
[----:B------:R-:W-:Y:S02]  /*2f10*/  UIADD3 UR8, UR26, 0x200, URZ ;  /* 0x000002001a087890 */ /* 0x000fe4000fffe03f */
        /* <DEDUP_REMOVED lines=28> */
[----:B------:R-:W-:Y:S03]  /*30e0*/  HGMMA.64x32x16.F32 R184, gdesc[UR12], R184, gsb0 ;  /* 0x006000000cb879f0 */ /* 0x000fe600080008b8 */
[----:B------:R-:W-:Y:S02]  /*30f0*/  WARPGROUP.DEPBAR.LE gsb0, 0x0 ;  /* 0x00008000000079c5 */ /* 0x000fe40000010000 */
[----:B---3--:R-:W-:-:S06]  /*3100*/  WARPGROUP.ARRIVE ;  /* 0x00000000000079c5 */ /* 0x008fcc0000000000 */
[----:B------:R-:W-:Y:S01]  /*3110*/  HGMMA.64x32x16.F32 R24, gdesc[UR16], R24, gsb0 ;  /* 0x00600000101879f0 */ /* 0x000fe20008000818 */
[----:B------:R-:W-:Y:S01]  /*3120*/  UMOV UR16, UR4 ;  /* 0x0000000400107c82 */ /* 0x000fe20008000000 */
[----:B------:R-:W-:Y:S01]  /*3130*/  UMOV UR17, 0x80000020 ;  /* 0x8000002000117882 */ /* 0x000fe20000000000 */
[----:B------:R-:W-:Y:S02]  /*3140*/  WARPGROUP.DEPBAR.LE gsb0, 0x0 ;  /* 0x00008000000079c5 */ /* 0x000fe40000010000 */
[----:B------:R-:W-:Y:S01]  /*3150*/  WARPGROUP.ARRIVE ;  /* 0x00000000000079c5 */ /* 0x000fe20000000000 */
[----:B-1----:R-:W-:Y:S01]  /*3160*/  IMAD.MOV.U32 R6, RZ, RZ, R38 ;  /* 0x000000ffff067224 */ /* 0x002fe200078e0026 */
[----:B------:R-:W-:Y:S01]  /*3170*/  MOV R7, R37 ;  /* 0x0000002500077202 */ /* 0x000fe20000000f00 */
[----:B------:R-:W-:Y:S01]  /*3180*/  IMAD.MOV.U32 R4, RZ, RZ, R39 ;  /* 0x000000ffff047224 */ /* 0x000fe200078e0027 */
[----:B------:R-:W-:Y:S01]  /*3190*/  MOV R14, R30 ;  /* 0x0000001e000e7202 */ /* 0x000fe20000000f00 */
[----:B------:R-:W-:Y:S01]  /*31a0*/  IMAD.MOV.U32 R8, RZ, RZ, R36 ;  /* 0x000000ffff087224 */ /* 0x000fe200078e0024 */
[----:B------:R-:W-:Y:S01]  /*31b0*/  HGMMA.64x32x16.F32 R216, gdesc[UR16], R216, gsb0 ;  /* 0x0060000010d879f0 */ /* 0x000fe200080008d8 */
[----:B------:R-:W2:Y:S01]  /*31c0*/  LDL.LU.64 R38, [R1+0x110] ;  /* 0x0001100001267983 */ /* 0x000ea20000300a00 */
[----:B------:R-:W-:-:S02]  /*31d0*/  IMAD.MOV.U32 R10, RZ, RZ, R34 ;  /* 0x000000ffff0a7224 */ /* 0x000fc400078e0022 */
[----:B------:R-:W-:Y:S01]  /*31e0*/  IMAD.MOV.U32 R9, RZ, RZ, R35 ;  /* 0x000000ffff097224 */ /* 0x000fe200078e0023 */
[----:B------:R-:W2:Y:S01]  /*31f0*/  LDL.LU.64 R36, [R1+0x108] ;  /* 0x0001080001247983 */ /* 0x000ea20000300a00 */
[----:B------:R-:W-:Y:S02]  /*3200*/  IMAD.MOV.U32 R12, RZ, RZ, R32 ;  /* 0x000000ffff0c7224 */ /* 0x000fe400078e0020 */
[----:B------:R-:W-:Y:S01]  /*3210*/  IMAD.MOV.U32 R11, RZ, RZ, R33 ;  /* 0x000000ffff0b7224 */ /* 0x000fe200078e0021 */
[----:B------:R-:W2:Y:S01]  /*3220*/  LDL.LU.64 R34, [R1+0x100] ;  /* 0x0001000001227983 */ /* 0x000ea20000300a00 */
[----:B------:R-:W-:Y:S02]  /*3230*/  IMAD.MOV.U32 R13, RZ, RZ, R31 ;  /* 0x000000ffff0d7224 */ /* 0x000fe400078e001f */
[----:B------:R-:W-:Y:S01]  /*3240*/  IMAD.MOV.U32 R18, RZ, RZ, R28 ;  /* 0x000000ffff127224 */ /* 0x000fe200078e001c */
[----:B------:R-:W2:Y:S01]  /*3250*/  LDL.LU.64 R32, [R1+0xf8] ;  /* 0x0000f80001207983 */ /* 0x000ea20000300a00 */
[----:B------:R-:W-:-:S02]  /*3260*/  IMAD.MOV.U32 R15, RZ, RZ, R29 ;  /* 0x000000ffff0f7224 */ /* 0x000fc400078e001d */
[----:B------:R-:W-:Y:S01]  /*3270*/  IMAD.MOV.U32 R20, RZ, RZ, R26 ;  /* 0x000000ffff147224 */ /* 0x000fe200078e001a */
[----:B------:R-:W2:Y:S01]  /*3280*/  LDL.LU.64 R30, [R1+0xf0] ;  /* 0x0000f000011e7983 */ /* 0x000ea20000300a00 */
[----:B------:R-:W-:Y:S02]  /*3290*/  IMAD.MOV.U32 R19, RZ, RZ, R27 ;  /* 0x000000ffff137224 */ /* 0x000fe400078e001b */
[----:B------:R-:W-:Y:S01]  /*32a0*/  IMAD.MOV.U32 R22, RZ, RZ, R24 ;  /* 0x000000ffff167224 */ /* 0x000fe200078e0018 */
[----:B------:R-:W2:Y:S01]  /*32b0*/  LDL.LU.64 R28, [R1+0xe8] ;  /* 0x0000e800011c7983 */ /* 0x000ea20000300a00 */
[----:B------:R-:W-:-:S03]  /*32c0*/  IMAD.MOV.U32 R21, RZ, RZ, R25 ;  /* 0x000000ffff157224 */ /* 0x000fc600078e0019 */
[----:B------:R-:W2:Y:S04]  /*32d0*/  LDL.LU.64 R26, [R1+0xe0] ;  /* 0x0000e000011a7983 */ /* 0x000ea80000300a00 */
[----:B------:R-:W2:Y:S01]  /*32e0*/  LDL.LU.64 R24, [R1+0xd8] ;  /* 0x0000d80001187983 */ /* 0x000ea20000300a00 */
[----:B------:R-:W-:-:S03]  /*32f0*/  WARPGROUP.DEPBAR.LE gsb0, 0x0 ;  /* 0x00008000000079c5 */ /* 0x000fc60000010000 */
[----:B------:R-:W-:Y:S04]  /*3300*/  STL.64 [R1+0xd0], R230 ;  /* 0x0000d0e601007387 */ /* 0x000fe80000100a00 */
[----:B------:R-:W-:Y:S04]  /*3310*/  STL.64 [R1+0xc8], R228 ;  /* 0x0000c8e401007387 */ /* 0x000fe80000100a00 */
[----:B------:R-:W-:Y:S04]  /*3320*/  STL.64 [R1+0xc0], R226 ;  /* 0x0000c0e201007387 */ /* 0x000fe80000100a00 */
[----:B------:R-:W-:Y:S04]  /*3330*/  STL.64 [R1+0xb8], R224 ;  /* 0x0000b8e001007387 */ /* 0x000fe80000100a00 */
[----:B------:R-:W-:Y:S04]  /*3340*/  STL.64 [R1+0xb0], R222 ;  /* 0x0000b0de01007387 */ /* 0x000fe80000100a00 */
[----:B------:R0:W-:Y:S04]  /*3350*/  STL.64 [R1+0xa8], R220 ;  /* 0x0000a8dc01007387 */ /* 0x0001e80000100a00 */
[----:B0-----:R-:W3:Y:S04]  /*3360*/  LDL.LU R220, [R1+0x40] ;  /* 0x0000400001dc7983 */ /* 0x001ee80000300800 */
[----:B------:R-:W3:Y:S04]  /*3370*/  LDL.LU R221, [R1+0x44] ;  /* 0x0000440001dd7983 */ /* 0x000ee80000300800 */
        /* <DEDUP_REMOVED lines=8> */
[----:B------:R-:W3:Y:S01]  /*3400*/  LDL.LU R230, [R1+0x68] ;  /* 0x0000680001e67983 */ /* 0x000ee20000300800 */
[----:B------:R-:W-:Y:S01]  /*3410*/  WARPGROUP.ARRIVE ;  /* 0x00000000000079c5 */ /* 0x000fe20000000000 */
[----:B------:R-:W-:Y:S01]  /*3420*/  UMOV UR12, UR16 ;  /* 0x00000010000c7c82 */ /* 0x000fe20008000000 */
[----:B------:R-:W-:-:S04]  /*3430*/  UMOV UR13, UR17 ;  /* 0x00000011000d7c82 */ /* 0x000fc80008000000 */
[----:B------:R-:W-:Y:S01]  /*3440*/  HGMMA.64x32x16.F32 R168, gdesc[UR12], R168, gsb0 ;  /* 0x006000000ca879f0 */ /* 0x000fe200080008a8 */
[----:B------:R-:W-:Y:S01]  /*3450*/  UMOV UR8, UR16 ;  /* 0x0000001000087c82 */ /* 0x000fe20008000000 */
[----:B------:R-:W-:Y:S01]  /*3460*/  UMOV UR9, UR17 ;  /* 0x0000001100097c82 */ /* 0x000fe20008000000 */
[----:B------:R-:W-:Y:S02]  /*3470*/  WARPGROUP.DEPBAR.LE gsb0, 0x0 ;  /* 0x00008000000079c5 */ /* 0x000fe40000010000 */
[----:B------:R-:W-:-:S06]  /*3480*/  WARPGROUP.ARRIVE ;  /* 0x00000000000079c5 */ /* 0x000fcc0000000000 */
        /* <DEDUP_REMOVED lines=9> */
[----:B--2---:R-:W-:-:S06]  /*3520*/  WARPGROUP.ARRIVE ;  /* 0x00000000000079c5 */ /* 0x004fcc0000000000 */
[----:B------:R-:W-:Y:S01]  /*3530*/  HGMMA.64x32x16.F32 R24, gdesc[UR16], R24, gsb0 ;  /* 0x00600000101879f0 */ /* 0x000fe20008000818 */
[----:B------:R-:W-:Y:S02]  /*3540*/  IMAD.MOV.U32 R231, RZ, RZ, R235 ;  /* 0x000000ffffe77224 */ /* 0x000fe400078e00eb */
[----:B------:R-:W-:Y:S01]  /*3550*/  IMAD.MOV.U32 R235, RZ, RZ, R23 ;  /* 0x000000ffffeb7224 */ /* 0x000fe200078e0017 */
[----:B------:R-:W-:Y:S02]  /*3560*/  UIADD3 UR8, UR26, 0x2, URZ ;  /* 0x000000021a087890 */ /* 0x000fe4000fffe03f */
[----:B------:R-:W-:Y:S01]  /*3570*/  UIADD3 UR4, UR27, 0x2, URZ ;  /* 0x000000021b047890 */ /* 0x000fe2000fffe03f */
[----:B------:R-:W-:Y:S01]  /*3580*/  UMOV UR17, 0x80000020 ;  /* 0x8000002000117882 */ /* 0x000fe20000000000 */
[----:B------:R-:W-:-:S03]  /*3590*/  UMOV UR19, 0x80000020 ;  /* 0x8000002000137882 */ /* 0x000fc60000000000 */
[----:B------:R-:W-:Y:S02]  /*35a0*/  UMOV UR16, UR8 ;  /* 0x0000000800107c82 */ /* 0x000fe40008000000 */
[----:B------:R-:W-:Y:S01]  /*35b0*/  UMOV UR18, UR4 ;  /* 0x0000000400127c82 */ /* 0x000fe20008000000 */
[----:B------:R-:W-:Y:S02]  /*35c0*/  WARPGROUP.DEPBAR.LE gsb0, 0x0 ;  /* 0x00008000000079c5 */ /* 0x000fe40000010000 */
[----:B---3--:R-:W-:-:S06]  /*35d0*/  WARPGROUP.ARRIVE ;  /* 0x00000000000079c5 */ /* 0x008fcc0000000000 */
[----:B------:R-:W-:Y:S01]  /*35e0*/  HGMMA.64x32x16.F32 R220, gdesc[UR16], R220, gsb0 ;  /* 0x0060000010dc79f0 */ /* 0x000fe200080008dc */
[----:B------:R-:W-:Y:S01]  /*35f0*/  UIADD3 UR14, UR27, 0x82, URZ ;  /* 0x000000821b0e7890 */ /* 0x000fe2000fffe03f */
[----:B------:R-:W-:Y:S01]  /*3600*/  UMOV UR12, UR16 ;  /* 0x00000010000c7c82 */ /* 0x000fe20008000000 */
[----:B------:R-:W-:Y:S01]  /*3610*/  UMOV UR13, UR17 ;  /* 0x00000011000d7c82 */ /* 0x000fe20008000000 */
[----:B------:R-:W-:Y:S01]  /*3620*/  UMOV UR15, 0x80000020 ;  /* 0x80000020000f7882 */ /* 0x000fe20000000000 */
[----:B------:R-:W-:Y:S02]  /*3630*/  WARPGROUP.DEPBAR.LE gsb0, 0x0 ;  /* 0x00008000000079c5 */ /* 0x000fe40000010000 */
[----:B------:R-:W-:-:S06]  /*3640*/  WARPGROUP.ARRIVE ;  /* 0x00000000000079c5 */ /* 0x000fcc0000000000 */
        /* <DEDUP_REMOVED lines=23> */
[----:B------:R-:W-:-:S06]  /*37c0*/  UMOV UR21, 0x80000020 ;  /* 0x8000002000157882 */ /* 0x000fcc0000000000 */
        /* <DEDUP_REMOVED lines=16> */
[----:B------:R0:W-:Y:S01]  /*38d0*/  STL.64 [R1+0x40], R220 ;  /* 0x000040dc01007387 */ /* 0x0001e20000100a00 */
[----:B------:R-:W-:Y:S02]  /*38e0*/  WARPGROUP.DEPBAR.LE gsb0, 0x0 ;  /* 0x00008000000079c5 */ /* 0x000fe40000010000 */
[----:B------:R-:W-:-:S06]  /*38f0*/  WARPGROUP.ARRIVE ;  /* 0x00000000000079c5 */ /* 0x000fcc0000000000 */
[----:B------:R-:W-:Y:S01]  /*3900*/  HGMMA.64x32x16.F32 R184, gdesc[UR12], R184, gsb0 ;  /* 0x006000000cb879f0 */ /* 0x000fe200080008b8 */
[----:B------:R1:W-:Y:S04]  /*3910*/  STL.64 [R1+0x48], R222 ;  /* 0x000048de01007387 */ /* 0x0003e80000100a00 */
[----:B------:R2:W-:Y:S04]  /*3920*/  STL.64 [R1+0x50], R224 ;  /* 0x000050e001007387 */ /* 0x0005e80000100a00 */
[----:B------:R-:W-:Y:S04]  /*3930*/  STL.64 [R1+0x58], R226 ;  /* 0x000058e201007387 */ /* 0x000fe80000100a00 */
[----:B------:R3:W-:Y:S01]  /*3940*/  STL.64 [R1+0x60], R228 ;  /* 0x000060e401007387 */ /* 0x0007e20000100a00 */
[----:B0-----:R-:W-:-:S03]  /*3950*/  IMAD.MOV.U32 R220, RZ, RZ, R22 ;  /* 0x000000ffffdc7224 */ /* 0x001fc600078e0016 */
[----:B------:R0:W-:Y:S01]  /*3960*/  STL.64 [R1+0x68], R230 ;  /* 0x000068e601007387 */ /* 0x0001e20000100a00 */
[----:B------:R-:W-:Y:S01]  /*3970*/  IMAD.MOV.U32 R221, RZ, RZ, R21 ;  /* 0x000000ffffdd7224 */ /* 0x000fe200078e0015 */
[----:B-1----:R-:W-:Y:S02]  /*3980*/  MOV R222, R20 ;  /* 0x0000001400de7202 */ /* 0x002fe40000000f00 */
[----:B------:R1:W-:Y:S01]  /*3990*/  STL.64 [R1+0x70], R232 ;  /* 0x000070e801007387 */ /* 0x0003e20000100a00 */
[----:B------:R-:W-:Y:S02]  /*39a0*/  IMAD.MOV.U32 R223, RZ, RZ, R19 ;  /* 0x000000ffffdf7224 */ /* 0x000fe400078e0013 */
[----:B--2---:R-:W-:Y:S01]  /*39b0*/  IMAD.MOV.U32 R224, RZ, RZ, R18 ;  /* 0x000000ffffe07224 */ /* 0x004fe200078e0012 */
[----:B------:R2:W-:Y:S01]  /*39c0*/  STL.64 [R1+0x78], R234 ;  /* 0x000078ea01007387 */ /* 0x0005e20000100a00 */
[----:B------:R-:W-:Y:S01]  /*39d0*/  IMAD.MOV.U32 R225, RZ, RZ, R15 ;  /* 0x000000ffffe17224 */ /* 0x000fe200078e000f */
[----:B---3--:R-:W-:Y:S01]  /*39e0*/  MOV R229, R11 ;  /* 0x0000000b00e57202 */ /* 0x008fe20000000f00 */
[----:B------:R-:W-:-:S02]  /*39f0*/  IMAD.MOV.U32 R226, RZ, RZ, R14 ;  /* 0x000000ffffe27224 */ /* 0x000fc400078e000e */
[----:B------:R-:W-:Y:S02]  /*3a00*/  IMAD.MOV.U32 R227, RZ, RZ, R13 ;  /* 0x000000ffffe37224 */ /* 0x000fe400078e000d */
[----:B------:R-:W-:Y:S02]  /*3a10*/  IMAD.MOV.U32 R228, RZ, RZ, R12 ;  /* 0x000000ffffe47224 */ /* 0x000fe400078e000c */
[----:B0-----:R-:W-:Y:S02]  /*3a20*/  IMAD.MOV.U32 R230, RZ, RZ, R10 ;  /* 0x000000ffffe67224 */ /* 0x001fe400078e000a */
[----:B------:R-:W-:Y:S02]  /*3a30*/  IMAD.MOV.U32 R231, RZ, RZ, R9 ;  /* 0x000000ffffe77224 */ /* 0x000fe400078e0009 */
[----:B-1----:R-:W-:Y:S02]  /*3a40*/  IMAD.MOV.U32 R232, RZ, RZ, R8 ;  /* 0x000000ffffe87224 */ /* 0x002fe400078e0008 */
[----:B------:R-:W-:-:S02]  /*3a50*/  IMAD.MOV.U32 R233, RZ, RZ, R7 ;  /* 0x000000ffffe97224 */ /* 0x000fc400078e0007 */
[----:B--2---:R-:W-:Y:S02]  /*3a60*/  IMAD.MOV.U32 R234, RZ, RZ, R6 ;  /* 0x000000ffffea7224 */ /* 0x004fe400078e0006 */
[----:B------:R-:W-:Y:S01]  /*3a70*/  IMAD.MOV.U32 R235, RZ, RZ, R4 ;  /* 0x000000ffffeb7224 */ /* 0x000fe200078e0004 */
[----:B------:R-:W-:Y:S01]  /*3a80*/  UMOV UR16, UR20 ;  /* 0x0000001400107c82 */ /* 0x000fe20008000000 */
[----:B------:R-:W-:Y:S01]  /*3a90*/  UMOV UR17, UR21 ;  /* 0x0000001500117c82 */ /* 0x000fe20008000000 */
[----:B------:R-:W-:-:S03]  /*3aa0*/  WARPGROUP.DEPBAR.LE gsb0, 0x0 ;  /* 0x00008000000079c5 */ /* 0x000fc60000010000 */
        /* <DEDUP_REMOVED lines=17> */
[----:B------:R-:W-:Y:S01]  /*3bc0*/  UIADD3 UR26, UR26, 0x402, URZ ;  /* 0x000004021a1a7890 */ /* 0x000fe2000fffe03f */
[----:B------:R-:W-:-:S06]  /*3bd0*/  UMOV UR17, 0x80000020 ;  /* 0x8000002000117882 */ /* 0x000fcc0000000000 */
        /* <DEDUP_REMOVED lines=19> */
[----:B------:R-:W-:Y:S01]  /*3d10*/  UMOV UR19, UR23 ;  /* 0x0000001700137c82 */ /* 0x000fe20008000000 */
[----:B------:R-:W-:Y:S02]  /*3d20*/  WARPGROUP.DEPBAR.LE gsb0, 0x0 ;  /* 0x00008000000079c5 */ /* 0x000fe40000010000 */
[----:B------:R-:W-:-:S06]  /*3d30*/  WARPGROUP.ARRIVE ;  /* 0x00000000000079c5 */ /* 0x000fcc0000000000 */
[----:B------:R-:W-:Y:S03]  /*3d40*/  HGMMA.64x32x16.F32 R24, gdesc[UR16], R24, gsb0 ;  /* 0x00600000101879f0 */ /* 0x000fe60008000818 */
[----:B------:R-:W-:Y:S02]  /*3d50*/  WARPGROUP.DEPBAR.LE gsb0, 0x0 ;  /* 0x00008000000079c5 */ /* 0x000fe40000010000 */
[----:B-1----:R-:W-:Y:S05]  /*3d60*/  @!P0 BRA `(.L_x_27) ;  /* 0x0000000000048947 */ /* 0x002fea0003800000 */
[----:B------:R-:W-:Y:S01]  /*3d70*/  BPT.TRAP 0x1 ;  /* 0x000000040000795c */ /* 0x000fe20000300000 */
.L_x_27:
[----:B------:R-:W2:Y:S01]  /*3d80*/  LDL R6, [R1+0x90] ;  /* 0x0000900001067983 */ /* 0x000ea20000100800 */
[----:B------:R-:W-:Y:S01]  /*3d90*/  ISETP.NE.AND P1, PT, R17, RZ, PT ;  /* 0x000000ff1100720c */ /* 0x000fe20003f25270 */
[----:B------:R-:W-:Y:S01]  /*3da0*/  UISETP.GT.U32.AND UP0, UPT, UR38, 0x1, UPT ;  /* 0x000000012600788c */ /* 0x000fe2000bf04070 */
[----:B------:R-:W-:-:S11]  /*3db0*/  MOV R4, UR24 ;  /* 0x0000001800047c02 */ /* 0x000fd60008000f00 */
[----:B------:R-:W-:-:S05]  /*3dc0*/  @P1 LEA R4, R4, UR42, 0x3 ;  /* 0x0000002a04041c11 */ /* 0x000fca000f8e18ff */
[----:B------:R-:W-:-:S05]  /*3dd0*/  @P1 VIADD R4, R4, 0x30 ;  /* 0x0000003004041836 */ /* 0x000fca0000000000 */
[----:B--2---:R-:W-:-:S04]  /*3de0*/  @P1 PRMT R4, R6, 0x654, R4 ;  /* 0x0000065406041816 */ /* 0x004fc80000000004 */
[----:B------:R0:W-:Y:S01]  /*3df0*/  @P1 SYNCS.ARRIVE.TRANS64.RED.A1T0 RZ, [R4+URZ], RZ ;  /* 0x000000ff04ff19a7 */ /* 0x0001e2000810043f */
[----:B------:R-:W-:-:S13]  /*3e00*/  PLOP3.LUT P1, PT, PT, PT, UP0, 0x80, 0x0 ;  /* 0x000000000000781c */ /* 0x000fda0003f2f008 */
[----:B0-----:R-:W-:Y:S05]  /*3e10*/  @P1 BRA `(.L_x_28) ;  /* 0x0000000000041947 */ /* 0x001fea0003800000 */
[----:B------:R-:W-:Y:S01]  /*3e20*/  BPT.TRAP 0x1 ;  /* 0x000000040000795c */ /* 0x000fe20000300000 */
.L_x_28:
[----:B------:R-:W-:Y:S01]  /*3e30*/  UIADD3 UR25, UR25, 0x1, URZ ;  /* 0x0000000119197890 */ /* 0x000fe2000fffe03f */
[C---:B------:R-:W-:Y:S01]  /*3e40*/  ISETP.GT.AND P1, PT, R0.reuse, 0x1, PT ;  /* 0x000000010000780c */ /* 0x040fe20003f24270 */
[----:B------:R-:W-:Y:S01]  /*3e50*/  UIADD3 UR24, UR24, 0x1, URZ ;  /* 0x0000000118187890 */ /* 0x000fe2000fffe03f */
[----:B------:R-:W-:Y:S01]  /*3e60*/  VIADD R0, R0, 0xffffffff ;  /* 0xffffffff00007836 */ /* 0x000fe20000000000 */
[----:B------:R-:W-:Y:S02]  /*3e70*/  UISETP.NE.AND UP0, UPT, UR25, 0x6, UPT ;  /* 0x000000061900788c */ /* 0x000fe4000bf05270 */
[----:B------:R-:W-:Y:S02]  /*3e80*/  UISETP.NE.AND UP1, UPT, UR24, 0x6, UPT ;  /* 0x000000061800788c */ /* 0x000fe4000bf25270 */
[----:B------:R-:W-:Y:S02]  /*3e90*/  USEL UR4, URZ, 0x1, UP0 ;  /* 0x000000013f047887 */ /* 0x000fe40008000000 */
[----:B------:R-:W-:-:S02]  /*3ea0*/  USEL UR25, UR25, URZ, UP0 ;  /* 0x0000003f19197287 */ /* 0x000fc40008000000 */
[----:B------:R-:W-:Y:S02]  /*3eb0*/  USEL UR24, UR24, URZ, UP1 ;  /* 0x0000003f18187287 */ /* 0x000fe40008800000 */
[----:B------:R-:W-:Y:S01]  /*3ec0*/  LOP3.LUT R3, R3, UR4, RZ, 0x3c, !PT ;  /* 0x0000000403037c12 */ /* 0x000fe2000f8e3cff */
[----:B------:R-:W-:Y:S09]  /*3ed0*/  @P1 BRA `(.L_x_29) ;  /* 0xffffffe800e01947 */ /* 0x000ff2000383ffff */
.L_x_22:
[----:B------:R-:W0:Y:S02]  /*3ee0*/  LDC R0, c[0x0][0x28c] ;  /* 0x0000a300ff007b82 */ /* 0x000e240000000800 */
[----:B0-----:R-:W-:-:S13]  /*3ef0*/  ISETP.GE.AND P1, PT, R0, 0x1, PT ;  /* 0x000000010000780c */ /* 0x001fda0003f26270 */
[----:B------:R-:W-:Y:S05]  /*3f00*/  @!P1 BRA `(.L_x_30) ;  /* 0x0000000000409947 */ /* 0x000fea0003800000 */
[----:B------:R-:W-:Y:S05]  /*3f10*/  @!P0 BRA `(.L_x_31) ;  /* 0x0000000000048947 */ /* 0x000fea0003800000 */
[----:B------:R-:W-:Y:S01]  /*3f20*/  BPT.TRAP 0x1 ;  /* 0x000000040000795c */ /* 0x000fe20000300000 */
.L_x_31:
[----:B------:R-:W2:Y:S01]  /*3f30*/  LDL R3, [R1+0x90] ;  /* 0x0000900001037983 */ /* 0x000ea20000100800 */
[----:B------:R-:W-:Y:S01]  /*3f40*/  ISETP.NE.AND P0, PT, R17, RZ, PT ;  /* 0x000000ff1100720c */ /* 0x000fe20003f05270 */
[----:B------:R-:W-:-:S12]  /*3f50*/  UISETP.GT.U32.AND UP0, UPT, UR38, 0x1, UPT ;  /* 0x000000012600788c */ /* 0x000fd8000bf04070 */
[----:B------:R-:W-:-:S04]  /*3f60*/  @P0 VIADD R0, R5, UR37 ;  /* 0x0000002505000c36 */ /* 0x000fc80008000000 */
[----:B------:R-:W-:-:S05]  /*3f70*/  @P0 IMAD.WIDE.U32 R4, R0, -0x55555555, RZ ;  /* 0xaaaaaaab00040825 */ /* 0x000fca00078e00ff */
[----:B------:R-:W-:-:S05]  /*3f80*/  @P0 SHF.R.U32.HI R4, RZ, 0x2, R5 ;  /* 0x00000002ff040819 */ /* 0x000fca0000011605 */
[----:B------:R-:W-:-:S05]  /*3f90*/  @P0 IMAD R0, R4, -0x6, R0 ;  /* 0xfffffffa04000824 */ /* 0x000fca00078e0200 */
[----:B------:R-:W-:-:S05]  /*3fa0*/  @P0 LEA R0, R0, UR42, 0x3 ;  /* 0x0000002a00000c11 */ /* 0x000fca000f8e18ff */
[----:B------:R-:W-:-:S05]  /*3fb0*/  @P0 VIADD R0, R0, 0x30 ;  /* 0x0000003000000836 */ /* 0x000fca0000000000 */
[----:B--2---:R-:W-:-:S04]  /*3fc0*/  @P0 PRMT R0, R3, 0x654, R0 ;  /* 0x0000065403000816 */ /* 0x004fc80000000000 */
[----:B------:R0:W-:Y:S01]  /*3fd0*/  @P0 SYNCS.ARRIVE.TRANS64.RED.A1T0 RZ, [R0+URZ], RZ ;  /* 0x000000ff00ff09a7 */ /* 0x0001e2000810043f */
[----:B------:R-:W-:-:S13]  /*3fe0*/  PLOP3.LUT P0, PT, PT, PT, UP0, 0x80, 0x0 ;  /* 0x000000000000781c */ /* 0x000fda0003f0f008 */
[----:B0-----:R-:W-:Y:S05]  /*3ff0*/  @P0 BRA `(.L_x_30) ;  /* 0x0000000000040947 */ /* 0x001fea0003800000 */
[----:B------:R-:W-:Y:S01]  /*4000*/  BPT.TRAP 0x1 ;  /* 0x000000040000795c */ /* 0x000fe20000300000 */
.L_x_30:
[----:B------:R-:W0:Y:S01]  /*4010*/  S2R R5, SR_TID.X ;  /* 0x0000000000057919 */ /* 0x000e220000002100 */
[----:B------:R-:W-:Y:S02]  /*4020*/  UIMAD UR43, UR43, 0xa0, URZ ;  /* 0x000000a02b2b78a4 */ /* 0x000fe4000f8e023f */
[----:B------:R-:W-:Y:S01]  /*4030*/  USHF.R.S32.HI UR10, URZ, 0x1f, UR40 ;  /* 0x0000001f3f0a7899 */ /* 0x000fe20008011428 */
[----:B------:R-:W-:Y:S01]  /*4040*/  ULDC.64 UR8, c[0x0][0x5d0] ;  /* 0x0001740000087ab9 */ /* 0x000fe20000000a00 */
[----:B------:R-:W-:Y:S02]  /*4050*/  UIMAD.WIDE UR6, UR44, 0x180, URZ ;  /* 0x000001802c0678a5 */ /* 0x000fe4000f8e023f */
[----:B------:R-:W-:Y:S01]  /*4060*/  MOV R236, UR43 ;  /* 0x0000002b00ec7c02 */ /* 0x000fe20008000f00 */
[----:B------:R-:W-:Y:S02]  /*4070*/  UIMAD UR4, UR10, UR8, URZ ;  /* 0x000000080a0472a4 */ /* 0x000fe4000f8e023f */
[----:B------:R-:W-:Y:S01]  /*4080*/  IMAD.U32 R6, RZ, RZ, UR8 ;  /* 0x00000008ff067e24 */ /* 0x000fe2000f8e00ff */
[----:B------:R-:W-:-:S02]  /*4090*/  UIMAD UR44, UR44, 0x180, URZ ;  /* 0x000001802c2c78a4 */ /* 0x000fc4000f8e023f */
[----:B------:R-:W-:Y:S01]  /*40a0*/  UIMAD UR4, UR40, UR9, UR4 ;  /* 0x00000009280472a4 */ /* 0x000fe2000f8e0204 */
[----:B------:R-:W-:Y:S01]  /*40b0*/  ULDC UR8, c[0x0][0x284] ;  /* 0x0000a10000087ab9 */ /* 0x000fe20000000800 */
[----:B------:R-:W-:Y:S02]  /*40c0*/  UIADD3 UR37, UR41, UR37, URZ ;  /* 0x0000002529257290 */ /* 0x000fe4000fffe03f */
[----:B------:R-:W-:Y:S02]  /*40d0*/  UISETP.GE.U32.AND UP2, UPT, UR41, 0x6, UPT ;  /* 0x000000062900788c */ /* 0x000fe4000bf46070 */
[----:B------:R-:W-:-:S04]  /*40e0*/  UISETP.GT.U32.AND UP1, UPT, UR37, 0x5, UPT ;  /* 0x000000052500788c */ /* 0x000fc8000bf24070 */
[----:B------:R-:W-:Y:S01]  /*40f0*/  UISETP.LT.U32.AND UP1, UPT, UR41, 0x6, UP1 ;  /* 0x000000062900788c */ /* 0x000fe20008f21070 */
[----:B0-----:R-:W-:Y:S01]  /*4100*/  IMAD.SHL.U32 R237, R5, 0x2, RZ ;  /* 0x0000000205ed7824 */ /* 0x001fe200078e00ff */
[--C-:B------:R-:W-:Y:S02]  /*4110*/  SHF.R.U32.HI R3, RZ, 0x7, R5.reuse ;  /* 0x00000007ff037819 */ /* 0x100fe40000011605 */
[----:B------:R-:W-:Y:S02]  /*4120*/  SHF.R.U32.HI R0, RZ, 0x2, R5 ;  /* 0x00000002ff007819 */ /* 0x000fe40000011605 */
[----:B------:R-:W-:Y:S02]  /*4130*/  LOP3.LUT R236, R236, 0x6, R237, 0xf8, !PT ;  /* 0x00000006ecec7812 */ /* 0x000fe400078ef8ed */
[----:B------:R-:W-:Y:S02]  /*4140*/  LOP3.LUT R3, R3, 0x1, RZ, 0xc0, !PT ;  /* 0x0000000103037812 */ /* 0x000fe400078ec0ff */
[----:B------:R-:W-:-:S02]  /*4150*/  LOP3.LUT R4, R5, 0x60, RZ, 0xc0, !PT ;  /* 0x0000006005047812 */ /* 0x000fc400078ec0ff */
[----:B------:R-:W-:Y:S01]  /*4160*/  SHF.R.S32.HI R237, RZ, 0x1f, R236 ;  /* 0x0000001fffed7819 */ /* 0x000fe200000114ec */
[----:B------:R-:W-:Y:S01]  /*4170*/  IMAD.SHL.U32 R234, R3, 0x40, RZ ;  /* 0x0000004003ea7824 */ /* 0x000fe200078e00ff */
[----:B------:R-:W-:Y:S02]  /*4180*/  LOP3.LUT R0, R0, 0x7, RZ, 0xc0, !PT ;  /* 0x0000000700007812 */ /* 0x000fe400078ec0ff */
[----:B------:R-:W-:Y:S01]  /*4190*/  SHF.R.U32.HI R4, RZ, 0x1, R4 ;  /* 0x00000001ff047819 */ /* 0x000fe20000011604 */
[----:B------:R-:W-:Y:S01]  /*41a0*/  IMAD.WIDE.U32 R6, R6, UR40, R236 ;  /* 0x0000002806067c25 */ /* 0x000fe2000f8e00ec */
[--C-:B------:R-:W-:Y:S02]  /*41b0*/  LOP3.LUT R234, R234, 0x40, R0.reuse, 0xe2, !PT ;  /* 0x00000040eaea7812 */ /* 0x100fe400078ee200 */
[----:B------:R-:W-:Y:S01]  /*41c0*/  IADD3 R0, RZ, -R4, -R0 ;  /* 0x80000004ff007210 */ /* 0x000fe20007ffe800 */
[----:B------:R-:W-:Y:S01]  /*41d0*/  VIADD R7, R7, UR4 ;  /* 0x0000000407077c36 */ /* 0x000fe20008000000 */
[----:B------:R-:W-:Y:S01]  /*41e0*/  ULDC UR4, c[0x0][0x288] ;  /* 0x0000a20000047ab9 */ /* 0x000fe20000000800 */
[----:B------:R-:W-:Y:S01]  /*41f0*/  LOP3.LUT R234, R234, UR6, R4, 0xfe, !PT ;  /* 0x00000006eaea7c12 */ /* 0x000fe2000f8efe04 */
[----:B------:R-:W-:Y:S01]  /*4200*/  UISETP.GE.AND UP0, UPT, UR43, UR4, UPT ;  /* 0x000000042b00728c */ /* 0x000fe2000bf06270 */
[----:B------:R-:W-:-:S02]  /*4210*/  IMAD R0, R3, -0x40, R0 ;  /* 0xffffffc003007824 */ /* 0x000fc400078e0200 */
[----:B------:R-:W-:Y:S01]  /*4220*/  IMAD.U32 R3, RZ, RZ, UR8 ;  /* 0x00000008ff037e24 */ /* 0x000fe2000f8e00ff */
[----:B------:R-:W-:Y:S02]  /*4230*/  UISETP.GE.OR UP0, UPT, UR44, UR8, UP0 ;  /* 0x000000082c00728c */ /* 0x000fe40008706670 */
[----:B------:R-:W-:Y:S02]  /*4240*/  USEL UR8, URZ, 0x1, !UP1 ;  /* 0x000000013f087887 */ /* 0x000fe4000c800000 */
[----:B------:R-:W-:Y:S01]  /*4250*/  IADD3 R3, R3, -UR44, R0 ;  /* 0x8000002c03037c10 */ /* 0x000fe2000fffe000 */
[----:B------:R-:W-:Y:S01]  /*4260*/  UMOV UR44, 0xffffffff ;  /* 0xffffffff002c7882 */ /* 0x000fe20000000000 */
[----:B------:R-:W-:Y:S01]  /*4270*/  LOP3.LUT R0, R5, 0x3, RZ, 0xc0, !PT ;  /* 0x0000000305007812 */ /* 0x000fe200078ec0ff */
[----:B------:R-:W-:Y:S01]  /*4280*/  IMAD.MOV.U32 R5, RZ, RZ, -0x2 ;  /* 0xfffffffeff057424 */ /* 0x000fe200078e00ff */
[----:B------:R-:W-:Y:S01]  /*4290*/  PLOP3.LUT P0, PT, PT, PT, UP0, 0x80, 0x0 ;  /* 0x000000000000781c */ /* 0x000fe20003f0f008 */
[----:B------:R-:W-:-:S02]  /*42a0*/  ULOP3.LUT UR36, UR36, UR8, URZ, 0x3c, !UPT ;  /* 0x0000000824247292 */ /* 0x000fc4000f8e3c3f */
[----:B------:R-:W-:Y:S01]  /*42b0*/  IMAD R0, R0, R5, UR4 ;  /* 0x0000000400007e24 */ /* 0x000fe2000f8e0205 */
[----:B------:R-:W-:-:S03]  /*42c0*/  UIMAD.WIDE.U32 UR4, UR37, -0x55555555, URZ ;  /* 0xaaaaaaab250478a5 */ /* 0x000fc6000f8e003f */
[----:B------:R-:W-:Y:S01]  /*42d0*/  VIADD R0, R0, -UR43 ;  /* 0x8000002b00007c36 */ /* 0x000fe20008000000 */
[----:B------:R-:W-:-:S04]  /*42e0*/  USHF.R.U32.HI UR4, URZ, 0x2, UR5 ;  /* 0x000000023f047899 */ /* 0x000fc80008011605 */
[----:B------:R-:W-:Y:S02]  /*42f0*/  UIMAD UR37, UR4, -0x6, UR37 ;  /* 0xfffffffa042578a4 */ /* 0x000fe4000f8e0225 */
[----:B------:R-:W-:Y:S01]  /*4300*/  @UP2 ULOP3.LUT UR36, UR36, 0x1, UR4, 0x78, !UPT ;  /* 0x0000000124242892 */ /* 0x000fe2000f8e7804 */
[----:B------:R-:W-:Y:S11]  /*4310*/  @P0 BRA `(.L_x_32) ;  /* 0x000000fc008c0947 */ /* 0x000ff60003800000 */
[----:B-----5:R-:W-:Y:S01]  /*4320*/  FSETP.NEU.AND P2, PT, R16, RZ, PT ;  /* 0x000000ff1000720b */ /* 0x020fe20003f4d000 */
[----:B------:R-:W-:Y:S01]  /*4330*/  ULDC.64 UR8, c[0x0][0x5c8] ;  /* 0x0001720000087ab9 */ /* 0x000fe20000000a00 */
[----:B------:R-:W-:Y:S01]  /*4340*/  ISETP.GT.AND P0, PT, R3, RZ, PT ;  /* 0x000000ff0300720c */ /* 0x000fe20003f04270 */
[----:B------:R-:W-:Y:S01]  /*4350*/  UIMAD UR4, UR7, UR8, URZ ;  /* 0x00000008070472a4 */ /* 0x000fe2000f8e023f */
[----:B------:R-:W-:Y:S01]  /*4360*/  IMAD.U32 R12, RZ, RZ, UR9 ;  /* 0x00000009ff0c7e24 */ /* 0x000fe2000f8e00ff */
[----:B------:R-:W-:Y:S01]  /*4370*/  BSSY B0, `(.L_x_32) ;  /* 0x0000fdd000007945 */ /* 0x000fe20003800000 */
[----:B------:R-:W-:Y:S01]  /*4380*/  IMAD.WIDE.U32 R6, R234, UR8, R6 ;  /* 0x00000008ea067c25 */ /* 0x000fe2000f8e0006 */
[----:B------:R-:W-:-:S03]  /*4390*/  ISETP.GT.AND P1, PT, R0, RZ, P0 ;  /* 0x000000ff0000720c */ /* 0x000fc60000724270 */
[----:B------:R-:W-:-:S05]  /*43a0*/  IMAD R12, R234, R12, UR4 ;  /* 0x00000004ea0c7e24 */ /* 0x000fca000f8e020c */
[----:B------:R-:W-:Y:S01]  /*43b0*/  IADD3 R12, R7, R12, RZ ;  /* 0x0000000c070c7210 */ /* 0x000fe20007ffe0ff */
[----:B------:R-:W-:Y:S06]  /*43c0*/  @!P2 BRA `(.L_x_33) ;  /* 0x000000b4005ca947 */ /* 0x000fec0003800000 */
[----:B------:R-:W0:Y:S01]  /*43d0*/  LDC.64 R8, c[0x0][0x5b8] ;  /* 0x00016e00ff087b82 */ /* 0x000e220000000a00 */
[----:B------:R-:W2:Y:S01]  /*43e0*/  LDL.LU R15, [R1+0x40] ;  /* 0x00004000010f7983 */ /* 0x000ea20000300800 */
[----:B------:R-:W-:-:S06]  /*43f0*/  ULDC.64 UR4, c[0x0][0x5c0] ;  /* 0x0001700000047ab9 */ /* 0x000fcc0000000a00 */
[----:B------:R-:W1:Y:S08]  /*4400*/  LDC.64 R232, c[0x0][0x5b0] ;  /* 0x00016c00ffe87b82 */ /* 0x000e700000000a00 */
[----:B------:R-:W3:Y:S01]  /*4410*/  LDC.64 R22, c[0x0][0x5a8] ;  /* 0x00016a00ff167b82 */ /* 0x000ee20000000a00 */
[----:B0-----:R-:W-:Y:S01]  /*4420*/  IMAD.MOV.U32 R14, RZ, RZ, R8 ;  /* 0x000000ffff0e7224 */ /* 0x001fe200078e0008 */
[----:B------:R0:W-:Y:S01]  /*4430*/  STL [R1+0x88], R8 ;  /* 0x0000880801007387 */ /* 0x0001e20000100800 */
[----:B------:R-:W-:-:S02]  /*4440*/  IMAD.MOV.U32 R5, RZ, RZ, R9 ;  /* 0x000000ffff057224 */ /* 0x000fc400078e0009 */
[----:B------:R-:W-:-:S04]  /*4450*/  IMAD R4, R14, UR10, RZ ;  /* 0x0000000a0e047c24 */ /* 0x000fc8000f8e02ff */
[----:B------:R-:W-:Y:S02]  /*4460*/  IMAD R13, R5, UR40, R4 ;  /* 0x00000028050d7c24 */ /* 0x000fe4000f8e0204 */
[----:B-1----:R-:W-:Y:S02]  /*4470*/  IMAD R11, R232, UR7, RZ ;  /* 0x00000007e80b7c24 */ /* 0x002fe4000f8e02ff */
[----:B0-----:R-:W-:Y:S01]  /*4480*/  IMAD.WIDE.U32 R8, R14, UR40, R236 ;  /* 0x000000280e087c25 */ /* 0x001fe2000f8e00ec */
[----:B------:R-:W-:Y:S03]  /*4490*/  STL [R1+0x8c], R13 ;  /* 0x00008c0d01007387 */ /* 0x000fe60000100800 */
[----:B------:R-:W-:Y:S01]  /*44a0*/  IMAD.IADD R19, R9, 0x1, R13 ;  /* 0x0000000109137824 */ /* 0x000fe200078e020d */
[----:B------:R3:W-:Y:S01]  /*44b0*/  STL.64 [R1+0x98], R8 ;  /* 0x0000980801007387 */ /* 0x0007e20000100a00 */
[----:B------:R-:W-:-:S02]  /*44c0*/  IMAD.MOV.U32 R18, RZ, RZ, R8 ;  /* 0x000000ffff127224 */ /* 0x000fc400078e0008 */
[C---:B------:R-:W-:Y:S02]  /*44d0*/  IMAD R11, R234.reuse, R233, R11 ;  /* 0x000000e9ea0b7224 */ /* 0x040fe400078e020b */
[----:B------:R-:W-:Y:S01]  /*44e0*/  IMAD.WIDE.U32 R4, R234, R232, R18 ;  /* 0x000000e8ea047225 */ /* 0x000fe200078e0012 */
[----:B------:R-:W-:Y:S03]  /*44f0*/  STL.64 [R1+0x80], R18 ;  /* 0x0000801201007387 */ /* 0x000fe60000100a00 */
[----:B------:R-:W-:Y:S01]  /*4500*/  IMAD.IADD R5, R5, 0x1, R11 ;  /* 0x0000000105057824 */ /* 0x000fe200078e020b */
[----:B---3--:R-:W-:-:S04]  /*4510*/  LEA R8, P2, R4, R22, 0x1 ;  /* 0x0000001604087211 */ /* 0x008fc800078408ff */
[----:B------:R-:W-:-:S05]  /*4520*/  LEA.HI.X R9, R4, R23, R5, 0x1, P2 ;  /* 0x0000001704097211 */ /* 0x000fca00010f0c05 */
[----:B------:R-:W3:Y:S01]  /*4530*/  @P1 LDG.E.LTC128B.U16 R10, desc[UR46][R8.64] ;  /* 0x0000002e080a1981 */ /* 0x000ee2000c1e1520 */
[----:B------:R-:W-:Y:S01]  /*4540*/  BSSY B1, `(.L_x_34) ;  /* 0x0000012000017945 */ /* 0x000fe20003800000 */
[----:B---3--:R-:W-:Y:S01]  /*4550*/  HADD2.F32 R4, -RZ, R10.H0_H0 ;  /* 0x2000000aff047230 */ /* 0x008fe20000004100 */
[----:B------:R-:W-:-:S04]  /*4560*/  PRMT R8, R10, 0x7610, R8 ;  /* 0x000076100a087816 */ /* 0x000fc80000000008 */
[----:B------:R-:W-:-:S04]  /*4570*/  FMUL R4, R4, R16 ;  /* 0x0000001004047220 */ /* 0x000fc80000400000 */
[----:B--2---:R-:W-:Y:S01]  /*4580*/  FFMA R7, R15, R2, R4 ;  /* 0x000000020f077223 */ /* 0x004fe20000000004 */
[----:B------:R-:W-:-:S04]  /*4590*/  LEA R4, P2, R6, UR4, 0x1 ;  /* 0x0000000406047c11 */ /* 0x000fc8000f8408ff */
[----:B------:R-:W-:Y:S02]  /*45a0*/  LEA.HI.X R5, R6, UR5, R12, 0x1, P2 ;  /* 0x0000000506057c11 */ /* 0x000fe400090f0c0c */
[----:B------:R-:W-:-:S05]  /*45b0*/  F2FP.F16.F32.PACK_AB R6, RZ, R7 ;  /* 0x00000007ff06723e */ /* 0x000fca00000000ff */
[----:B------:R0:W-:Y:S02]  /*45c0*/  @P1 STG.E.U16 desc[UR46][R4.64], R6 ;  /* 0x0000000604001986 */ /* 0x0001e4000c10152e */
[----:B0-----:R-:W-:-:S04]  /*45d0*/  IMAD.WIDE.U32 R6, R234, R232, R236 ;  /* 0x000000e8ea067225 */ /* 0x001fc800078e00ec */
[----:B------:R-:W-:Y:S02]  /*45e0*/  IMAD.IADD R7, R11, 0x1, R7 ;  /* 0x000000010b077824 */ /* 0x000fe400078e0207 */
[----:B------:R-:W-:-:S05]  /*45f0*/  IMAD.WIDE.U32 R6, R14, UR40, R6 ;  /* 0x000000280e067c25 */ /* 0x000fca000f8e0006 */
[----:B------:R-:W-:Y:S02]  /*4600*/  IADD3 R7, R13, R7, RZ ;  /* 0x000000070d077210 */ /* 0x000fe40007ffe0ff */
[----:B------:R-:W-:-:S04]  /*4610*/  LEA R20, P1, R6, R22, 0x1 ;  /* 0x0000001606147211 */ /* 0x000fc800078208ff */
[----:B------:R-:W-:Y:S02]  /*4620*/  LEA.HI.X R21, R6, R23, R7, 0x1, P1 ;  /* 0x0000001706157211 */ /* 0x000fe400008f0c07 */
[----:B------:R-:W-:-:S13]  /*4630*/  ISETP.GT.AND P1, PT, R0, 0x1, P0 ;  /* 0x000000010000780c */ /* 0x000fda0000724270 */
[----:B------:R-:W-:Y:S05]  /*4640*/  @!P1 BRA `(.L_x_35) ;  /* 0x0000000000049947 */ /* 0x000fea0003800000 */
[----:B------:R0:W5:Y:S02]  /*4650*/  LDG.E.LTC128B.U16 R8, desc[UR46][R20.64+0x2] ;  /* 0x0000022e14087981 */ /* 0x000164000c1e1520 */
.L_x_35:
[----:B------:R-:W-:Y:S05]  /*4660*/  BSYNC B1 ;  /* 0x0000000000017941 */ /* 0x000fea0003800000 */
.L_x_34:
[----:B------:R-:W2:Y:S01]  /*4670*/  LDL.LU R7, [R1+0x44] ;  /* 0x0000440001077983 */ /* 0x000ea20000300800 */
[----:B-----5:R-:W-:-:S03]  /*4680*/  HADD2.F32 R6, -RZ, R8.H0_H0 ;  /* 0x20000008ff067230 */ /* 0x020fc60000004100 */
[----:B------:R-:W3:Y:S01]  /*4690*/  LDL.LU R12, [R1+0x48] ;  /* 0x00004800010c7983 */ /* 0x000ee20000300800 */
[----:B------:R-:W-:Y:S01]  /*46a0*/  ISETP.GT.AND P5, PT, R3, 0x8, PT ;  /* 0x000000080300780c */ /* 0x000fe20003fa4270 */
[----:B------:R-:W-:-:S04]  /*46b0*/  FMUL R6, R6, R16 ;  /* 0x0000001006067220 */ /* 0x000fc80000400000 */
[----:B--2---:R-:W-:Y:S01]  /*46c0*/  FFMA R6, R7, R2, R6 ;  /* 0x0000000207067223 */ /* 0x004fe20000000006 */
[----:B------:R-:W-:-:S04]  /*46d0*/  SHF.L.U64.HI R7, R232, 0x3, R233 ;  /* 0x00000003e8077819 */ /* 0x000fc800000102e9 */
[----:B------:R-:W-:-:S05]  /*46e0*/  F2FP.F16.F32.PACK_AB R6, RZ, R6 ;  /* 0x00000006ff06723e */ /* 0x000fca00000000ff */
[----:B------:R1:W-:Y:S01]  /*46f0*/  @P1 STG.E.U16 desc[UR46][R4.64+0x2], R6 ;  /* 0x0000020604001986 */ /* 0x0003e2000c10152e */
[----:B------:R-:W-:Y:S01]  /*4700*/  ISETP.GT.AND P1, PT, R0, RZ, P5 ;  /* 0x000000ff0000720c */ /* 0x000fe20002f24270 */
[----:B-1----:R-:W-:-:S05]  /*4710*/  IMAD.SHL.U32 R6, R232, 0x8, RZ ;  /* 0x00000008e8067824 */ /* 0x002fca00078e00ff */
[----:B------:R1:W-:Y:S02]  /*4720*/  STL.64 [R1+0x40], R6 ;  /* 0x0000400601007387 */ /* 0x0003e40000100a00 */
[----:B-1----:R-:W-:-:S04]  /*4730*/  IMAD.WIDE.U32 R6, R234, R232, R6 ;  /* 0x000000e8ea067225 */ /* 0x002fc800078e0006 */
[----:B------:R-:W-:Y:S02]  /*4740*/  IMAD.IADD R9, R11, 0x1, R7 ;  /* 0x000000010b097824 */ /* 0x000fe400078e0207 */
[----:B------:R-:W2:Y:S02]  /*4750*/  LDL.64 R10, [R1+0x98] ;  /* 0x00009800010a7983 */ /* 0x000ea40000100a00 */
[----:B--2---:R-:W-:-:S05]  /*4760*/  IADD3 R7, P2, R10, R6, RZ ;  /* 0x000000060a077210 */ /* 0x004fca0007f5e0ff */
[----:B------:R-:W-:Y:S01]  /*4770*/  IMAD.X R11, R9, 0x1, R19, P2 ;  /* 0x00000001090b7824 */ /* 0x000fe200010e0613 */
[----:B------:R-:W-:-:S04]  /*4780*/  LEA R10, P2, R7, R22, 0x1 ;  /* 0x00000016070a7211 */ /* 0x000fc800078408ff */
[----:B------:R-:W-:-:S05]  /*4790*/  LEA.HI.X R11, R7, R23, R11, 0x1, P2 ;  /* 0x00000017070b7211 */ /* 0x000fca00010f0c0b */
[----:B------:R1:W2:Y:S01]  /*47a0*/  @P1 LDG.E.LTC128B.U16 R8, desc[UR46][R10.64] ;  /* 0x0000002e0a081981 */ /* 0x0002a2000c1e1520 */
[----:B------:R-:W-:Y:S01]  /*47b0*/  IADD3 R6, P2, R236, R6, RZ ;  /* 0x00000006ec067210 */ /* 0x000fe20007f5e0ff */
[----:B------:R-:W-:Y:S01]  /*47c0*/  BSSY B1, `(.L_x_36) ;  /* 0x0000017000017945 */ /* 0x000fe20003800000 */
[----:B------:R-:W-:-:S03]  /*47d0*/  ISETP.GT.AND P3, PT, R0, 0x1, P5 ;  /* 0x000000010000780c */ /* 0x000fc60002f64270 */
[----:B------:R-:W-:Y:S02]  /*47e0*/  IMAD.X R7, R237, 0x1, R9, P2 ;  /* 0x00000001ed077824 */ /* 0x000fe400010e0609 */
[----:B------:R-:W-:Y:S02]  /*47f0*/  IMAD.U32 R9, RZ, RZ, UR9 ;  /* 0x00000009ff097e24 */ /* 0x000fe4000f8e00ff */
[----:B------:R-:W-:Y:S01]  /*4800*/  IMAD.WIDE.U32 R6, R14, UR40, R6 ;  /* 0x000000280e067c25 */ /* 0x000fe2000f8e0006 */
[----:B-1----:R-:W-:-:S03]  /*4810*/  MOV R10, UR8 ;  /* 0x00000008000a7c02 */ /* 0x002fc60008000f00 */
[----:B------:R-:W-:Y:S01]  /*4820*/  IMAD.IADD R7, R13, 0x1, R7 ;  /* 0x000000010d077824 */ /* 0x000fe200078e0207 */
[----:B------:R-:W-:Y:S02]  /*4830*/  LEA R18, P2, R6, R22, 0x1 ;  /* 0x0000001606127211 */ /* 0x000fe400078408ff */
[----:B------:R-:W-:Y:S02]  /*4840*/  SHF.L.U64.HI R11, R10, 0x4, R9 ;  /* 0x000000040a0b7819 */ /* 0x000fe40000010209 */
[----:B------:R-:W-:-:S03]  /*4850*/  LEA.HI.X R19, R6, R23, R7, 0x1, P2 ;  /* 0x0000001706137211 */ /* 0x000fc600010f0c07 */
[----:B------:R1:W-:Y:S01]  /*4860*/  STL [R1+0x48], R11 ;  /* 0x0000480b01007387 */ /* 0x0003e20000100800 */
[----:B--2---:R-:W-:-:S05]  /*4870*/  HADD2.F32 R6, -RZ, R8.H0_H0 ;  /* 0x20000008ff067230 */ /* 0x004fca0000004100 */
[----:B------:R-:W-:-:S04]  /*4880*/  FMUL R6, R6, R16 ;  /* 0x0000001006067220 */ /* 0x000fc80000400000 */
[----:B---3--:R-:W-:Y:S01]  /*4890*/  FFMA R7, R12, R2, R6 ;  /* 0x000000020c077223 */ /* 0x008fe20000000006 */
[----:B------:R-:W-:-:S04]  /*48a0*/  IMAD.U32 R6, RZ, RZ, UR8 ;  /* 0x00000008ff067e24 */ /* 0x000fc8000f8e00ff */
[----:B------:R-:W-:Y:S01]  /*48b0*/  IMAD.SHL.U32 R12, R6, 0x10, RZ ;  /* 0x00000010060c7824 */ /* 0x000fe200078e00ff */
[----:B------:R-:W-:-:S04]  /*48c0*/  F2FP.F16.F32.PACK_AB R7, RZ, R7 ;  /* 0x00000007ff07723e */ /* 0x000fc800000000ff */
[----:B------:R-:W-:Y:S02]  /*48d0*/  IADD3 R6, P2, R12, R4, RZ ;  /* 0x000000040c067210 */ /* 0x000fe40007f5e0ff */
[----:B------:R-:W-:-:S03]  /*48e0*/  PRMT R9, R7, 0x7610, R9 ;  /* 0x0000761007097816 */ /* 0x000fc60000000009 */
[----:B------:R-:W-:-:S05]  /*48f0*/  IMAD.X R7, R11, 0x1, R5, P2 ;  /* 0x000000010b077824 */ /* 0x000fca00010e0605 */
[----:B------:R1:W-:Y:S01]  /*4900*/  @P1 STG.E.U16 desc[UR46][R6.64], R9 ;  /* 0x0000000906001986 */ /* 0x0003e2000c10152e */
[----:B------:R-:W-:Y:S05]  /*4910*/  @!P3 BRA `(.L_x_37) ;  /* 0x000000000004b947 */ /* 0x000fea0003800000 */
[----:B------:R2:W5:Y:S02]  /*4920*/  LDG.E.LTC128B.U16 R8, desc[UR46][R18.64+0x2] ;  /* 0x0000022e12087981 */ /* 0x000564000c1e1520 */
.L_x_37:
[----:B------:R-:W-:Y:S05]  /*4930*/  BSYNC B1 ;  /* 0x0000000000017941 */ /* 0x000fea0003800000 */
.L_x_36:
[----:B------:R-:W3:Y:S01]  /*4940*/  LDL.LU R10, [R1+0x4c] ;  /* 0x00004c00010a7983 */ /* 0x000ee20000300800 */
[----:B-1---5:R-:W-:Y:S01]  /*4950*/  HADD2.F32 R9, -RZ, R8.H0_H0 ;  /* 0x20000008ff097230 */ /* 0x022fe20000004100 */
[----:B------:R-:W-:Y:S01]  /*4960*/  ISETP.GT.AND P1, PT, R0, 0x8, P0 ;  /* 0x000000080000780c */ /* 0x000fe20000724270 */
[----:B------:R-:W-:Y:S03]  /*4970*/  BSSY B1, `(.L_x_38) ;  /* 0x0000007000017945 */ /* 0x000fe60003800000 */
[----:B------:R-:W-:-:S04]  /*4980*/  FMUL R9, R9, R16 ;  /* 0x0000001009097220 */ /* 0x000fc80000400000 */
[----:B---3--:R-:W-:-:S05]  /*4990*/  FFMA R9, R10, R2, R9 ;  /* 0x000000020a097223 */ /* 0x008fca0000000009 */
[----:B------:R-:W-:-:S05]  /*49a0*/  F2FP.F16.F32.PACK_AB R9, RZ, R9 ;  /* 0x00000009ff09723e */ /* 0x000fca00000000ff */
[----:B------:R1:W-:Y:S01]  /*49b0*/  @P3 STG.E.U16 desc[UR46][R6.64+0x2], R9 ;  /* 0x0000020906003986 */ /* 0x0003e2000c10152e */
[----:B------:R-:W-:Y:S05]  /*49c0*/  @!P1 BRA `(.L_x_39) ;  /* 0x0000000000049947 */ /* 0x000fea0003800000 */
[----:B------:R3:W5:Y:S02]  /*49d0*/  LDG.E.LTC128B.U16 R8, desc[UR46][R20.64+0x10] ;  /* 0x0000102e14087981 */ /* 0x000764000c1e1520 */
.L_x_39:
[----:B------:R-:W-:Y:S05]  /*49e0*/  BSYNC B1 ;  /* 0x0000000000017941 */ /* 0x000fea0003800000 */
.L_x_38:
[----:B------:R-:W4:Y:S01]  /*49f0*/  LDL.LU R10, [R1+0x50] ;  /* 0x00005000010a7983 */ /* 0x000f220000300800 */
[----:B-1---5:R-:W-:Y:S01]  /*4a00*/  HADD2.F32 R9, -RZ, R8.H0_H0 ;  /* 0x20000008ff097230 */ /* 0x022fe20000004100 */
[----:B------:R-:W-:Y:S01]  /*4a10*/  ISETP.GT.AND P2, PT, R0, 0x9, P0 ;  /* 0x000000090000780c */ /* 0x000fe20000744270 */
[----:B------:R-:W-:Y:S03]  /*4a20*/  BSSY B1, `(.L_x_40) ;  /* 0x0000007000017945 */ /* 0x000fe60003800000 */
[----:B------:R-:W-:-:S04]  /*4a30*/  FMUL R9, R9, R16 ;  /* 0x0000001009097220 */ /* 0x000fc80000400000 */
[----:B----4-:R-:W-:-:S05]  /*4a40*/  FFMA R9, R10, R2, R9 ;  /* 0x000000020a097223 */ /* 0x010fca0000000009 */
[----:B------:R-:W-:-:S05]  /*4a50*/  F2FP.F16.F32.PACK_AB R9, RZ, R9 ;  /* 0x00000009ff09723e */ /* 0x000fca00000000ff */
[----:B------:R1:W-:Y:S01]  /*4a60*/  @P1 STG.E.U16 desc[UR46][R4.64+0x10], R9 ;  /* 0x0000100904001986 */ /* 0x0003e2000c10152e */
[----:B------:R-:W-:Y:S05]  /*4a70*/  @!P2 BRA `(.L_x_41) ;  /* 0x000000000004a947 */ /* 0x000fea0003800000 */
[----:B------:R4:W5:Y:S02]  /*4a80*/  LDG.E.LTC128B.U16 R8, desc[UR46][R20.64+0x12] ;  /* 0x0000122e14087981 */ /* 0x000964000c1e1520 */
.L_x_41:
[----:B------:R-:W-:Y:S05]  /*4a90*/  BSYNC B1 ;  /* 0x0000000000017941 */ /* 0x000fea0003800000 */
.L_x_40:
[----:B------:R-:W2:Y:S01]  /*4aa0*/  LDL.LU R10, [R1+0x54] ;  /* 0x00005400010a7983 */ /* 0x000ea20000300800 */
[----:B-1---5:R-:W-:Y:S01]  /*4ab0*/  HADD2.F32 R9, -RZ, R8.H0_H0 ;  /* 0x20000008ff097230 */ /* 0x022fe20000004100 */
[----:B------:R-:W-:Y:S01]  /*4ac0*/  ISETP.GT.AND P1, PT, R0, 0x8, P5 ;  /* 0x000000080000780c */ /* 0x000fe20002f24270 */
[----:B------:R-:W-:Y:S03]  /*4ad0*/  BSSY B1, `(.L_x_42) ;  /* 0x0000007000017945 */ /* 0x000fe60003800000 */
[----:B------:R-:W-:-:S04]  /*4ae0*/  FMUL R9, R9, R16 ;  /* 0x0000001009097220 */ /* 0x000fc80000400000 */
[----:B--2---:R-:W-:-:S05]  /*4af0*/  FFMA R9, R10, R2, R9 ;  /* 0x000000020a097223 */ /* 0x004fca0000000009 */
[----:B------:R-:W-:-:S05]  /*4b00*/  F2FP.F16.F32.PACK_AB R9, RZ, R9 ;  /* 0x00000009ff09723e */ /* 0x000fca00000000ff */
[----:B------:R1:W-:Y:S01]  /*4b10*/  @P2 STG.E.U16 desc[UR46][R4.64+0x12], R9 ;  /* 0x0000120904002986 */ /* 0x0003e2000c10152e */
[----:B------:R-:W-:Y:S05]  /*4b20*/  @!P1 BRA `(.L_x_43) ;  /* 0x0000000000049947 */ /* 0x000fea0003800000 */
[----:B------:R2:W5:Y:S02]  /*4b30*/  LDG.E.LTC128B.U16 R8, desc[UR46][R18.64+0x10] ;  /* 0x0000102e12087981 */ /* 0x000564000c1e1520 */
.L_x_43:
[----:B------:R-:W-:Y:S05]  /*4b40*/  BSYNC B1 ;  /* 0x0000000000017941 */ /* 0x000fea0003800000 */
.L_x_42:
        /* <DEDUP_REMOVED lines=10> */
.L_x_45:
[----:B------:R-:W-:Y:S05]  /*4bf0*/  BSYNC B1 ;  /* 0x0000000000017941 */ /* 0x000fea0003800000 */
.L_x_44:
        /* <DEDUP_REMOVED lines=10> */
.L_x_47:
[----:B------:R-:W-:Y:S05]  /*4ca0*/  BSYNC B1 ;  /* 0x0000000000017941 */ /* 0x000fea0003800000 */
.L_x_46:
        /* <DEDUP_REMOVED lines=10> */
.L_x_49:
[----:B------:R-:W-:Y:S05]  /*4d50*/  BSYNC B1 ;  /* 0x0000000000017941 */ /* 0x000fea0003800000 */
.L_x_48:
        /* <DEDUP_REMOVED lines=10> */
.L_x_51:
[----:B------:R-:W-:Y:S05]  /*4e00*/  BSYNC B1 ;  /* 0x0000000000017941 */ /* 0x000fea0003800000 */
.L_x_50:
        /* <DEDUP_REMOVED lines=10> */
.L_x_53:
[----:B------:R-:W-:Y:S05]  /*4eb0*/  BSYNC B1 ;  /* 0x0000000000017941 */ /* 0x000fea0003800000 */
.L_x_52:
        /* <DEDUP_REMOVED lines=10> */
.L_x_55:
[----:B------:R-:W-:Y:S05]  /*4f60*/  BSYNC B1 ;  /* 0x0000000000017941 */ /* 0x000fea0003800000 */
.L_x_54:
        /* <DEDUP_REMOVED lines=10> */
.L_x_57:
[----:B------:R-:W-:Y:S05]  /*5010*/  BSYNC B1 ;  /* 0x0000000000017941 */ /* 0x000fea0003800000 */
.L_x_56:
        /* <DEDUP_REMOVED lines=10> */
.L_x_59:
[----:B------:R-:W-:Y:S05]  /*50c0*/  BSYNC B1 ;  /* 0x0000000000017941 */ /* 0x000fea0003800000 */
.L_x_58:
[----:B------:R-:W3:Y:S01]  /*50d0*/  LDL.LU R10, [R1+0x78] ;  /* 0x00007800010a7983 */ /* 0x000ee20000300800 */
[----:B-1---5:R-:W-:Y:S01]  /*50e0*/  HADD2.F32 R9, -RZ, R8.H0_H0 ;  /* 0x20000008ff097230 */ /* 0x022fe20000004100 */
[----:B------:R-:W-:Y:S01]  /*50f0*/  ISETP.GT.AND P2, PT, R0, 0x19, P5 ;  /* 0x000000190000780c */ /* 0x000fe20002f44270 */
[----:B------:R-:W-:Y:S01]  /*5100*/  BSSY B1, `(.L_x_60) ;  /* 0x0000008000017945 */ /* 0x000fe20003800000 */
[----:B------:R-:W-:Y:S02]  /*5110*/  PRMT R14, R8, 0x7610, R14 ;  /* 0x00007610080e7816 */ /* 0x000fe4000000000e */
[----:B------:R-:W-:-:S04]  /*5120*/  FMUL R9, R9, R16 ;  /* 0x0000001009097220 */ /* 0x000fc80000400000 */
[----:B---3--:R-:W-:-:S05]  /*5130*/  FFMA R9, R10, R2, R9 ;  /* 0x000000020a097223 */ /* 0x008fca0000000009 */
[----:B------:R-:W-:-:S05]  /*5140*/  F2FP.F16.F32.PACK_AB R9, RZ, R9 ;  /* 0x00000009ff09723e */ /* 0x000fca00000000ff */
[----:B------:R1:W-:Y:S01]  /*5150*/  @P1 STG.E.U16 desc[UR46][R6.64+0x30], R9 ;  /* 0x0000300906001986 */ /* 0x0003e2000c10152e */
[----:B------:R-:W-:Y:S05]  /*5160*/  @!P2 BRA `(.L_x_61) ;  /* 0x000000000004a947 */ /* 0x000fea0003800000 */
[----:B------:R3:W5:Y:S02]  /*5170*/  LDG.E.LTC128B.U16 R14, desc[UR46][R18.64+0x32] ;  /* 0x0000322e120e7981 */ /* 0x000764000c1e1520 */
.L_x_61:
[----:B------:R-:W-:Y:S05]  /*5180*/  BSYNC B1 ;  /* 0x0000000000017941 */ /* 0x000fea0003800000 */
.L_x_60:
[----:B-1----:R-:W2:Y:S04]  /*5190*/  LDL.LU R9, [R1+0x7c] ;  /* 0x00007c0001097983 */ /* 0x002ea80000300800 */
[----:B------:R-:W4:Y:S01]  /*51a0*/  LDL.64 R10, [R1+0x80] ;  /* 0x00008000010a7983 */ /* 0x000f220000100a00 */
[----:B-----5:R-:W-:Y:S01]  /*51b0*/  HADD2.F32 R8, -RZ, R14.H0_H0 ;  /* 0x2000000eff087230 */ /* 0x020fe20000004100 */
[----:B------:R-:W-:Y:S02]  /*51c0*/  IADD3 R15, P1, R234, 0x80, RZ ;  /* 0x00000080ea0f7810 */ /* 0x000fe40007f3e0ff */
[----:B------:R-:W-:Y:S01]  /*51d0*/  ISETP.GT.AND P4, PT, R3, 0x80, PT ;  /* 0x000000800300780c */ /* 0x000fe20003f84270 */
[----:B------:R-:W3:Y:S01]  /*51e0*/  LDL.LU R12, [R1] ;  /* 0x00000000010c7983 */ /* 0x000ee20000300800 */
[----:B------:R-:W-:-:S04]  /*51f0*/  FMUL R8, R8, R16 ;  /* 0x0000001008087220 */ /* 0x000fc80000400000 */
[----:B--2---:R-:W-:-:S05]  /*5200*/  FFMA R8, R9, R2, R8 ;  /* 0x0000000209087223 */ /* 0x004fca0000000008 */
[----:B------:R-:W-:-:S05]  /*5210*/  F2FP.F16.F32.PACK_AB R8, RZ, R8 ;  /* 0x00000008ff08723e */ /* 0x000fca00000000ff */
[----:B------:R1:W-:Y:S01]  /*5220*/  @P2 STG.E.U16 desc[UR46][R6.64+0x32], R8 ;  /* 0x0000320806002986 */ /* 0x0003e2000c10152e */
[----:B------:R-:W-:Y:S01]  /*5230*/  ISETP.GT.AND P2, PT, R0, RZ, P4 ;  /* 0x000000ff0000720c */ /* 0x000fe20002744270 */
[----:B-1----:R-:W-:-:S04]  /*5240*/  IMAD.X R8, RZ, RZ, UR7, P1 ;  /* 0x00000007ff087e24 */ /* 0x002fc800088e06ff */
[----:B------:R-:W-:-:S04]  /*5250*/  IMAD R8, R8, R232, RZ ;  /* 0x000000e808087224 */ /* 0x000fc800078e02ff */
[C---:B------:R-:W-:Y:S02]  /*5260*/  IMAD R235, R15.reuse, R233, R8 ;  /* 0x000000e90feb7224 */ /* 0x040fe400078e0208 */
[----:B----4-:R-:W-:-:S04]  /*5270*/  IMAD.WIDE.U32 R8, R15, R232, R10 ;  /* 0x000000e80f087225 */ /* 0x010fc800078e000a */
[----:B------:R-:W-:Y:S01]  /*5280*/  IMAD.IADD R9, R9, 0x1, R235 ;  /* 0x0000000109097824 */ /* 0x000fe200078e02eb */
[----:B------:R-:W-:-:S04]  /*5290*/  LEA R10, P1, R8, R22, 0x1 ;  /* 0x00000016080a7211 */ /* 0x000fc800078208ff */
[----:B------:R-:W-:-:S05]  /*52a0*/  LEA.HI.X R11, R8, R23, R9, 0x1, P1 ;  /* 0x00000017080b7211 */ /* 0x000fca00008f0c09 */
[----:B------:R1:W2:Y:S04]  /*52b0*/  @P2 LDG.E.LTC128B.U16 R14, desc[UR46][R10.64] ;  /* 0x0000002e0a0e2981 */ /* 0x0002a8000c1e1520 */
[----:B------:R-:W1:Y:S01]  /*52c0*/  LDL R11, [R1+0x88] ;  /* 0x00008800010b7983 */ /* 0x000e620000100800 */
[----:B------:R-:W-:Y:S01]  /*52d0*/  IMAD.WIDE.U32 R8, R15, R232, R236 ;  /* 0x000000e80f087225 */ /* 0x000fe200078e00ec */
[----:B------:R-:W-:Y:S03]  /*52e0*/  BSSY B1, `(.L_x_62) ;  /* 0x0000018000017945 */ /* 0x000fe60003800000 */
[----:B------:R-:W-:Y:S02]  /*52f0*/  IMAD.IADD R9, R235, 0x1, R9 ;  /* 0x00000001eb097824 */ /* 0x000fe400078e0209 */
[----:B-1----:R-:W-:-:S05]  /*5300*/  IMAD.WIDE.U32 R10, R11, UR40, R8 ;  /* 0x000000280b0a7c25 */ /* 0x002fca000f8e0008 */
[----:B------:R-:W-:Y:S01]  /*5310*/  IADD3 R9, R13, R11, RZ ;  /* 0x0000000b0d097210 */ /* 0x000fe20007ffe0ff */
[----:B------:R-:W-:Y:S01]  /*5320*/  IMAD.U32 R11, RZ, RZ, UR8 ;  /* 0x00000008ff0b7e24 */ /* 0x000fe2000f8e00ff */
[C---:B------:R-:W-:Y:S01]  /*5330*/  LEA R8, P1, R10.reuse, R22, 0x1 ;  /* 0x000000160a087211 */ /* 0x040fe200078208ff */
[----:B------:R-:W-:Y:S02]  /*5340*/  IMAD.U32 R13, RZ, RZ, UR8 ;  /* 0x00000008ff0d7e24 */ /* 0x000fe4000f8e00ff */
[----:B------:R-:W-:Y:S01]  /*5350*/  IMAD.SHL.U32 R11, R11, 0x100, RZ ;  /* 0x000001000b0b7824 */ /* 0x000fe200078e00ff */
[----:B------:R-:W-:Y:S01]  /*5360*/  LEA.HI.X R9, R10, R23, R9, 0x1, P1 ;  /* 0x000000170a097211 */ /* 0x000fe200008f0c09 */
[----:B--2---:R-:W-:Y:S01]  /*5370*/  HADD2.F32 R10, -RZ, R14.H0_H0 ;  /* 0x2000000eff0a7230 */ /* 0x004fe20000004100 */
[----:B------:R-:W-:-:S04]  /*5380*/  ISETP.GT.AND P1, PT, R0, 0x1, P4 ;  /* 0x000000010000780c */ /* 0x000fc80002724270 */
[----:B------:R-:W-:-:S04]  /*5390*/  FMUL R10, R10, R16 ;  /* 0x000000100a0a7220 */ /* 0x000fc80000400000 */
[----:B---3--:R-:W-:Y:S01]  /*53a0*/  FFMA R10, R12, R2, R10 ;  /* 0x000000020c0a7223 */ /* 0x008fe2000000000a */
[----:B------:R-:W-:-:S04]  /*53b0*/  IMAD.U32 R12, RZ, RZ, UR9 ;  /* 0x00000009ff0c7e24 */ /* 0x000fc8000f8e00ff */
[----:B------:R-:W-:Y:S02]  /*53c0*/  F2FP.F16.F32.PACK_AB R10, RZ, R10 ;  /* 0x0000000aff0a723e */ /* 0x000fe400000000ff */
[----:B------:R-:W-:Y:S01]  /*53d0*/  SHF.L.U64.HI R11, R13, 0x8, R12 ;  /* 0x000000080d0b7819 */ /* 0x000fe2000001020c */
[----:B------:R-:W-:-:S04]  /*53e0*/  IMAD.U32 R12, RZ, RZ, UR8 ;  /* 0x00000008ff0c7e24 */ /* 0x000fc8000f8e00ff */
[----:B------:R-:W-:Y:S01]  /*53f0*/  IMAD.SHL.U32 R12, R12, 0x100, RZ ;  /* 0x000001000c0c7824 */ /* 0x000fe200078e00ff */
[----:B------:R1:W-:Y:S04]  /*5400*/  STL [R1+0x54], R11 ;  /* 0x0000540b01007387 */ /* 0x0003e80000100800 */
[----:B------:R-:W-:-:S04]  /*5410*/  IADD3 R12, P3, R12, R4, RZ ;  /* 0x000000040c0c7210 */ /* 0x000fc80007f7e0ff */
[----:B------:R-:W-:-:S05]  /*5420*/  IADD3.X R13, R11, R5, RZ, P3, !PT ;  /* 0x000000050b0d7210 */ /* 0x000fca0001ffe4ff */
[----:B------:R1:W-:Y:S01]  /*5430*/  @P2 STG.E.U16 desc[UR46][R12.64], R10 ;  /* 0x0000000a0c002986 */ /* 0x0003e2000c10152e */
[----:B------:R-:W-:Y:S05]  /*5440*/  @!P1 BRA `(.L_x_63) ;  /* 0x0000000000049947 */ /* 0x000fea0003800000 */
[----:B------:R2:W5:Y:S02]  /*5450*/  LDG.E.LTC128B.U16 R14, desc[UR46][R8.64+0x2] ;  /* 0x0000022e080e7981 */ /* 0x000564000c1e1520 */
.L_x_63:
[----:B------:R-:W-:Y:S05]  /*5460*/  BSYNC B1 ;  /* 0x0000000000017941 */ /* 0x000fea0003800000 */
.L_x_62:
[----:B-1----:R-:W3:Y:S01]  /*5470*/  LDL.LU R11, [R1+0x4] ;  /* 0x00000400010b7983 */ /* 0x002ee20000300800 */
[----:B-----5:R-:W-:-:S03]  /*5480*/  HADD2.F32 R10, -RZ, R14.H0_H0 ;  /* 0x2000000eff0a7230 */ /* 0x020fc60000004100 */
[----:B------:R1:W-:Y:S02]  /*5490*/  STL.64 [R1+0xc0], R18 ;  /* 0x0000c01201007387 */ /* 0x0003e40000100a00 */
[----:B------:R-:W-:Y:S02]  /*54a0*/  FMUL R10, R10, R16 ;  /* 0x000000100a0a7220 */ /* 0x000fe40000400000 */
[----:B-1----:R-:W4:Y:S04]  /*54b0*/  LDL.64 R18, [R1+0x98] ;  /* 0x0000980001127983 */ /* 0x002f280000100a00 */
[----:B------:R2:W-:Y:S04]  /*54c0*/  STL.64 [R1+0xb8], R8 ;  /* 0x0000b80801007387 */ /* 0x0005e80000100a00 */
[----:B--2---:R-:W2:Y:S04]  /*54d0*/  LDL.64 R8, [R1+0x80] ;  /* 0x0000800001087983 */ /* 0x004ea80000100a00 */
[----:B------:R-:W-:Y:S04]  /*54e0*/  STL.64 [R1+0xb0], R6 ;  /* 0x0000b00601007387 */ /* 0x000fe80000100a00 */
[----:B------:R-:W-:Y:S01]  /*54f0*/  STL [R1+0xa8], R4 ;  /* 0x0000a80401007387 */ /* 0x000fe20000100800 */
[----:B---3--:R-:W-:-:S05]  /*5500*/  FFMA R11, R11, R2, R10 ;  /* 0x000000020b0b7223 */ /* 0x008fca000000000a */
[----:B------:R1:W-:Y:S04]  /*5510*/  STL [R1], R11 ;  /* 0x0000000b01007387 */ /* 0x0003e80000100800 */
[----:B-1----:R-:W3:Y:S02]  /*5520*/  LDL.64 R10, [R1+0x40] ;  /* 0x00004000010a7983 */ /* 0x002ee40000100a00 */
[----:B---3--:R-:W-:Y:S02]  /*5530*/  IMAD.WIDE.U32 R10, R15, R232, R10 ;  /* 0x000000e80f0a7225 */ /* 0x008fe400078e000a */
[----:B------:R-:W3:Y:S01]  /*5540*/  LDL.LU R15, [R1] ;  /* 0x00000000010f7983 */ /* 0x000ee20000300800 */
[----:B------:R-:W-:Y:S02]  /*5550*/  ISETP.GT.AND P3, PT, R3, 0x88, PT ;  /* 0x000000880300780c */ /* 0x000fe40003f64270 */
[----:B---3--:R-:W-:-:S02]  /*5560*/  F2FP.F16.F32.PACK_AB R6, RZ, R15 ;  /* 0x0000000fff06723e */ /* 0x008fc400000000ff */
[----:B----4-:R-:W-:Y:S02]  /*5570*/  IADD3 R15, P6, R18, R10, RZ ;  /* 0x0000000a120f7210 */ /* 0x010fe40007fde0ff */
[----:B------:R-:W-:Y:S01]  /*5580*/  PRMT R7, R6, 0x7610, R7 ;  /* 0x0000761006077816 */ /* 0x000fe20000000007 */
[----:B------:R-:W-:Y:S01]  /*5590*/  IMAD.IADD R6, R235, 0x1, R11 ;  /* 0x00000001eb067824 */ /* 0x000fe200078e020b */
[----:B------:R1:W5:Y:S01]  /*55a0*/  LDL.LU.64 R18, [R1+0xc0] ;  /* 0x0000c00001127983 */ /* 0x0003620000300a00 */
[----:B------:R-:W-:Y:S02]  /*55b0*/  ISETP.GT.AND P2, PT, R0, RZ, P3 ;  /* 0x000000ff0000720c */ /* 0x000fe40001f44270 */
[----:B--2---:R-:W-:Y:S01]  /*55c0*/  IMAD.X R235, R6, 0x1, R9, P6 ;  /* 0x0000000106eb7824 */ /* 0x004fe200030e0609 */
[----:B------:R2:W-:Y:S01]  /*55d0*/  STL [R1+0x4c], R6 ;  /* 0x00004c0601007387 */ /* 0x0005e20000100800 */
[----:B------:R-:W-:-:S03]  /*55e0*/  PRMT R4, R7, 0x7610, R4 ;  /* 0x0000761007047816 */ /* 0x000fc60000000004 */
[----:B------:R1:W5:Y:S01]  /*55f0*/  LDL.LU.64 R8, [R1+0xb8] ;  /* 0x0000b80001087983 */ /* 0x0003620000300a00 */
[----:B--2---:R-:W-:-:S04]  /*5600*/  LEA R6, P6, R15, R22, 0x1 ;  /* 0x000000160f067211 */ /* 0x004fc800078c08ff */
[--C-:B------:R-:W-:Y:S01]  /*5610*/  LEA.HI.X R7, R15, R23, R235.reuse, 0x1, P6 ;  /* 0x000000170f077211 */ /* 0x100fe200030f0ceb */
[----:B------:R-:W-:Y:S04]  /*5620*/  @P1 STG.E.U16 desc[UR46][R12.64+0x2], R4 ;  /* 0x000002040c001986 */ /* 0x000fe8000c10152e */
[----:B------:R2:W-:Y:S04]  /*5630*/  STL.64 [R1], R6 ;  /* 0x0000000601007387 */ /* 0x0005e80000100a00 */
[----:B--2---:R1:W5:Y:S04]  /*5640*/  LDL.LU.64 R6, [R1+0xb0] ;  /* 0x0000b00001067983 */ /* 0x0043680000300a00 */
[----:B------:R1:W5:Y:S01]  /*5650*/  LDL.LU R4, [R1+0xa8] ;  /* 0x0000a80001047983 */ /* 0x0003620000300800 */
[----:B------:R-:W-:Y:S01]  /*5660*/  BSSY B1, `(.L_x_64) ;  /* 0x0000005000017945 */ /* 0x000fe20003800000 */
[----:B------:R-:W-:-:S03]  /*5670*/  PRMT R235, R14, 0x7610, R235 ;  /* 0x000076100eeb7816 */ /* 0x000fc600000000eb */
[----:B------:R-:W-:Y:S05]  /*5680*/  @!P2 BRA `(.L_x_65) ;  /* 0x000000000008a947 */ /* 0x000fea0003800000 */
[----:B------:R-:W2:Y:S04]  /*5690*/  LDL.LU.64 R14, [R1] ;  /* 0x00000000010e7983 */ /* 0x000ea80000300a00 */
[----:B--2---:R2:W5:Y:S02]  /*56a0*/  LDG.E.LTC128B.U16 R235, desc[UR46][R14.64] ;  /* 0x0000002e0eeb7981 */ /* 0x004564000c1e1520 */
.L_x_65:
[----:B------:R-:W-:Y:S05]  /*56b0*/  BSYNC B1 ;  /* 0x0000000000017941 */ /* 0x000fea0003800000 */
.L_x_64:
[----:B--2---:R-:W2:Y:S01]  /*56c0*/  LDL.LU R15, [R1+0x8] ;  /* 0x00000800010f7983 */ /* 0x004ea20000300800 */
[----:B-----5:R-:W-:Y:S02]  /*56d0*/  HADD2.F32 R11, -RZ, R235.H0_H0 ;  /* 0x200000ebff0b7230 */ /* 0x020fe40000004100 */
[----:B------:R-:W-:-:S03]  /*56e0*/  IMAD.U32 R14, RZ, RZ, UR8 ;  /* 0x00000008ff0e7e24 */ /* 0x000fc6000f8e00ff */
[----:B------:R-:W-:Y:S01]  /*56f0*/  FMUL R11, R11, R16 ;  /* 0x000000100b0b7220 */ /* 0x000fe20000400000 */
[----:B------:R-:W-:-:S05]  /*5700*/  IMAD.SHL.U32 R14, R14, 0x10, RZ ;  /* 0x000000100e0e7824 */ /* 0x000fca00078e00ff */
[----:B------:R-:W-:Y:S01]  /*5710*/  IADD3 R14, P1, R12, R14, RZ ;  /* 0x0000000e0c0e7210 */ /* 0x000fe20007f3e0ff */
[----:B--2---:R-:W-:Y:S02]  /*5720*/  FFMA R11, R15, R2, R11 ;  /* 0x000000020f0b7223 */ /* 0x004fe4000000000b */
[----:B------:R-:W2:Y:S03]  /*5730*/  LDL R15, [R1+0x48] ;  /* 0x00004800010f7983 */ /* 0x000ea60000100800 */
[----:B------:R-:W-:Y:S01]  /*5740*/  F2FP.F16.F32.PACK_AB R11, RZ, R11 ;  /* 0x0000000bff0b723e */ /* 0x000fe200000000ff */
[----:B--2---:R-:W-:-:S05]  /*5750*/  IMAD.X R15, R13, 0x1, R15, P1 ;  /* 0x000000010d0f7824 */ /* 0x004fca00008e060f */
[----:B------:R2:W-:Y:S04]  /*5760*/  @P2 STG.E.U16 desc[UR46][R14.64], R11 ;  /* 0x0000000b0e002986 */ /* 0x0005e8000c10152e */
[----:B--2---:R-:W2:Y:S01]  /*5770*/  LDL.LU R15, [R1+0x4c] ;  /* 0x00004c00010f7983 */ /* 0x004ea20000300800 */
[----:B------:R-:W-:-:S03]  /*5780*/  IADD3 R14, P1, R236, R10, RZ ;  /* 0x0000000aec0e7210 */ /* 0x000fc60007f3e0ff */
[----:B------:R-:W3:Y:S04]  /*5790*/  LDL R10, [R1+0x88] ;  /* 0x00008800010a7983 */ /* 0x000ee80000100800 */
[----:B------:R-:W4:Y:S01]  /*57a0*/  LDL R11, [R1+0x8c] ;  /* 0x00008c00010b7983 */ /* 0x000f220000100800 */
[----:B------:R-:W-:Y:S01]  /*57b0*/  ISETP.GT.AND P6, PT, R0, 0x1, P3 ;  /* 0x000000010000780c */ /* 0x000fe20001fc4270 */
[----:B------:R-:W-:Y:S01]  /*57c0*/  BSSY B1, `(.L_x_66) ;  /* 0x0000008000017945 */ /* 0x000fe20003800000 */
[----:B--2---:R-:W-:Y:S02]  /*57d0*/  IMAD.X R15, R237, 0x1, R15, P1 ;  /* 0x00000001ed0f7824 */ /* 0x004fe400008e060f */
[----:B---3--:R-:W-:-:S05]  /*57e0*/  IMAD.WIDE.U32 R14, R10, UR40, R14 ;  /* 0x000000280a0e7c25 */ /* 0x008fca000f8e000e */
[----:B----4-:R-:W-:Y:S02]  /*57f0*/  IADD3 R11, R11, R15, RZ ;  /* 0x0000000f0b0b7210 */ /* 0x010fe40007ffe0ff */
[----:B------:R-:W-:-:S04]  /*5800*/  LEA R10, P1, R14, R22, 0x1 ;  /* 0x000000160e0a7211 */ /* 0x000fc800078208ff */
[----:B------:R-:W-:Y:S01]  /*5810*/  LEA.HI.X R11, R14, R23, R11, 0x1, P1 ;  /* 0x000000170e0b7211 */ /* 0x000fe200008f0c0b */
[----:B------:R-:W-:Y:S08]  /*5820*/  @!P6 BRA `(.L_x_67) ;  /* 0x000000000004e947 */ /* 0x000ff00003800000 */
[----:B------:R2:W5:Y:S02]  /*5830*/  LDG.E.LTC128B.U16 R235, desc[UR46][R10.64+0x2] ;  /* 0x0000022e0aeb7981 */ /* 0x000564000c1e1520 */
.L_x_67:
[----:B------:R-:W-:Y:S05]  /*5840*/  BSYNC B1 ;  /* 0x0000000000017941 */ /* 0x000fea0003800000 */
.L_x_66:
[----:B------:R-:W3:Y:S01]  /*5850*/  LDL.LU R15, [R1+0xc] ;  /* 0x00000c00010f7983 */ /* 0x000ee20000300800 */
[----:B-----5:R-:W-:-:S03]  /*5860*/  HADD2.F32 R14, -RZ, R235.H0_H0 ;  /* 0x200000ebff0e7230 */ /* 0x020fc60000004100 */
[----:B------:R4:W-:Y:S02]  /*5870*/  STL [R1+0xac], R4 ;  /* 0x0000ac0401007387 */ /* 0x0009e40000100800 */
[----:B------:R-:W-:Y:S02]  /*5880*/  FMUL R14, R14, R16 ;  /* 0x000000100e0e7220 */ /* 0x000fe40000400000 */
[----:B------:R0:W-:Y:S02]  /*5890*/  STL [R1+0xa8], R3 ;  /* 0x0000a80301007387 */ /* 0x0001e40000100800 */
[----:B---3--:R-:W-:Y:S01]  /*58a0*/  FFMA R15, R15, R2, R14 ;  /* 0x000000020f0f7223 */ /* 0x008fe2000000000e */
[----:B------:R-:W-:-:S04]  /*58b0*/  IMAD.U32 R14, RZ, RZ, UR8 ;  /* 0x00000008ff0e7e24 */ /* 0x000fc8000f8e00ff */
[----:B------:R-:W-:Y:S01]  /*58c0*/  F2FP.F16.F32.PACK_AB R15, RZ, R15 ;  /* 0x0000000fff0f723e */ /* 0x000fe200000000ff */
[----:B------:R-:W-:-:S03]  /*58d0*/  IMAD.SHL.U32 R14, R14, 0x10, RZ ;  /* 0x000000100e0e7824 */ /* 0x000fc600078e00ff */
[----:B----4-:R-:W-:Y:S02]  /*58e0*/  PRMT R4, R15, 0x7610, R4 ;  /* 0x000076100f047816 */ /* 0x010fe40000000004 */
[----:B------:R-:W3:Y:S01]  /*58f0*/  LDL R15, [R1+0x48] ;  /* 0x00004800010f7983 */ /* 0x000ee20000100800 */
[----:B------:R-:W-:Y:S02]  /*5900*/  IADD3 R14, P2, R14, R12, RZ ;  /* 0x0000000c0e0e7210 */ /* 0x000fe40007f5e0ff */
[----:B0-----:R-:W-:Y:S02]  /*5910*/  PRMT R3, R4, 0x7610, R3 ;  /* 0x0000761004037816 */ /* 0x001fe40000000003 */
[----:B------:R0:W5:Y:S01]  /*5920*/  LDL.LU R4, [R1+0xac] ;  /* 0x0000ac0001047983 */ /* 0x0001620000300800 */
[----:B------:R-:W-:Y:S01]  /*5930*/  ISETP.GT.AND P1, PT, R0, 0x8, P4 ;  /* 0x000000080000780c */ /* 0x000fe20002724270 */
[----:B---3--:R-:W-:-:S05]  /*5940*/  IMAD.X R15, R15, 0x1, R13, P2 ;  /* 0x000000010f0f7824 */ /* 0x008fca00010e060d */
[----:B------:R3:W-:Y:S04]  /*5950*/  @P6 STG.E.U16 desc[UR46][R14.64+0x2], R3 ;  /* 0x000002030e006986 */ /* 0x0007e8000c10152e */
[----:B---3--:R0:W5:Y:S01]  /*5960*/  LDL.LU R3, [R1+0xa8] ;  /* 0x0000a80001037983 */ /* 0x0081620000300800 */
[----:B------:R-:W-:Y:S01]  /*5970*/  BSSY B1, `(.L_x_68) ;  /* 0x0000004000017945 */ /* 0x000fe20003800000 */
[----:B------:R-:W-:-:S03]  /*5980*/  PRMT R14, R235, 0x7610, R14 ;  /* 0x00007610eb0e7816 */ /* 0x000fc6000000000e */
[----:B------:R-:W-:Y:S05]  /*5990*/  @!P1 BRA `(.L_x_69) ;  /* 0x0000000000049947 */ /* 0x000fea0003800000 */
[----:B------:R3:W5:Y:S02]  /*59a0*/  LDG.E.LTC128B.U16 R14, desc[UR46][R8.64+0x10] ;  /* 0x0000102e080e7981 */ /* 0x000764000c1e1520 */
.L_x_69:
[----:B------:R-:W-:Y:S05]  /*59b0*/  BSYNC B1 ;  /* 0x0000000000017941 */ /* 0x000fea0003800000 */
.L_x_68:
[----:B------:R-:W4:Y:S01]  /*59c0*/  LDL.LU R235, [R1+0x10] ;  /* 0x0000100001eb7983 */ /* 0x000f220000300800 */
[----:B-----5:R-:W-:Y:S01]  /*59d0*/  HADD2.F32 R15, -RZ, R14.H0_H0 ;  /* 0x2000000eff0f7230 */ /* 0x020fe20000004100 */
        /* <DEDUP_REMOVED lines=8> */
.L_x_71:
[----:B------:R-:W-:Y:S05]  /*5a60*/  BSYNC B1 ;  /* 0x0000000000017941 */ /* 0x000fea0003800000 */
.L_x_70:
[----:B------:R1:W-:Y:S04]  /*5a70*/  STL [R1+0xa8], R3 ;  /* 0x0000a80301007387 */ /* 0x0003e80000100800 */
[----:B-1----:R-:W2:Y:S01]  /*5a80*/  LDL.LU R3, [R1+0x14] ;  /* 0x0000140001037983 */ /* 0x002ea20000300800 */
[----:B----45:R-:W-:-:S05]  /*5a90*/  HADD2.F32 R15, -RZ, R14.H0_H0 ;  /* 0x2000000eff0f7230 */ /* 0x030fca0000004100 */
[----:B------:R-:W-:Y:S01]  /*5aa0*/  FMUL R15, R15, R16 ;  /* 0x000000100f0f7220 */ /* 0x000fe20000400000 */
[----:B------:R-:W-:-:S03]  /*5ab0*/  ISETP.GT.AND P1, PT, R0, 0x8, P3 ;  /* 0x000000080000780c */ /* 0x000fc60001f24270 */
[----:B--2---:R-:W-:Y:S02]  /*5ac0*/  FFMA R15, R3, R2, R15 ;  /* 0x00000002030f7223 */ /* 0x004fe4000000000f */
[----:B------:R1:W5:Y:S01]  /*5ad0*/  LDL.LU R3, [R1+0xa8] ;  /* 0x0000a80001037983 */ /* 0x0003620000300800 */
[----:B------:R-:W-:Y:S01]  /*5ae0*/  BSSY B1, `(.L_x_72) ;  /* 0x0000006000017945 */ /* 0x000fe20003800000 */
[----:B------:R-:W-:Y:S02]  /*5af0*/  PRMT R235, R14, 0x7610, R235 ;  /* 0x000076100eeb7816 */ /* 0x000fe400000000eb */
[----:B------:R-:W-:-:S05]  /*5b00*/  F2FP.F16.F32.PACK_AB R15, RZ, R15 ;  /* 0x0000000fff0f723e */ /* 0x000fca00000000ff */
[----:B------:R1:W-:Y:S01]  /*5b10*/  @P2 STG.E.U16 desc[UR46][R12.64+0x12], R15 ;  /* 0x0000120f0c002986 */ /* 0x0003e2000c10152e */
[----:B------:R-:W-:Y:S05]  /*5b20*/  @!P1 BRA `(.L_x_73) ;  /* 0x0000000000049947 */ /* 0x000fea0003800000 */
[----:B------:R2:W5:Y:S02]  /*5b30*/  LDG.E.LTC128B.U16 R235, desc[UR46][R10.64+0x10] ;  /* 0x0000102e0aeb7981 */ /* 0x000564000c1e1520 */
.L_x_73:
[----:B------:R-:W-:Y:S05]  /*5b40*/  BSYNC B1 ;  /* 0x0000000000017941 */ /* 0x000fea0003800000 */
.L_x_72:
[----:B-1----:R-:W4:Y:S01]  /*5b50*/  LDL.LU R15, [R1+0x18] ;  /* 0x00001800010f7983 */ /* 0x002f220000300800 */
[----:B-----5:R-:W-:-:S03]  /*5b60*/  HADD2.F32 R14, -RZ, R235.H0_H0 ;  /* 0x200000ebff0e7230 */ /* 0x020fc60000004100 */
[----:B------:R0:W-:Y:S02]  /*5b70*/  STL [R1+0xb4], R8 ;  /* 0x0000b40801007387 */ /* 0x0001e40000100800 */
[----:B------:R-:W-:Y:S02]  /*5b80*/  FMUL R14, R14, R16 ;  /* 0x000000100e0e7220 */ /* 0x000fe40000400000 */
[----:B------:R1:W-:Y:S01]  /*5b90*/  STL [R1+0xb0], R7 ;  /* 0x0000b00701007387 */ /* 0x0003e20000100800 */
[----:B0--3--:R-:W-:-:S04]  /*5ba0*/  IMAD.U32 R8, RZ, RZ, UR8 ;  /* 0x00000008ff087e24 */ /* 0x009fc8000f8e00ff */
[----:B------:R-:W-:Y:S01]  /*5bb0*/  IMAD.SHL.U32 R8, R8, 0x100, RZ ;  /* 0x0000010008087824 */ /* 0x000fe200078e00ff */
[----:B-1----:R-:W3:Y:S04]  /*5bc0*/  LDL.LU R7, [R1+0x54] ;  /* 0x0000540001077983 */ /* 0x002ee80000300800 */
[----:B------:R0:W-:Y:S04]  /*5bd0*/  STL [R1+0xac], R6 ;  /* 0x0000ac0601007387 */ /* 0x0001e80000100800 */
[----:B------:R1:W-:Y:S01]  /*5be0*/  STL [R1+0xa8], R3 ;  /* 0x0000a80301007387 */ /* 0x0003e20000100800 */
[----:B----4-:R-:W-:Y:S01]  /*5bf0*/  FFMA R15, R15, R2, R14 ;  /* 0x000000020f0f7223 */ /* 0x010fe2000000000e */
[----:B------:R-:W-:-:S04]  /*5c00*/  IMAD.U32 R14, RZ, RZ, UR8 ;  /* 0x00000008ff0e7e24 */ /* 0x000fc8000f8e00ff */
[----:B------:R-:W-:Y:S02]  /*5c10*/  F2FP.F16.F32.PACK_AB R15, RZ, R15 ;  /* 0x0000000fff0f723e */ /* 0x000fe400000000ff */
[----:B------:R-:W-:Y:S02]  /*5c20*/  SHF.L.U32 R14, R14, 0x4, RZ ;  /* 0x000000040e0e7819 */ /* 0x000fe400000006ff */
[----:B0-----:R-:W-:Y:S02]  /*5c30*/  PRMT R6, R15, 0x7610, R6 ;  /* 0x000076100f067816 */ /* 0x001fe40000000006 */
[----:B------:R-:W-:Y:S02]  /*5c40*/  IADD3 R14, P2, P6, R14, R4, R8 ;  /* 0x000000040e0e7210 */ /* 0x000fe40007e5e008 */
[----:B------:R0:W5:Y:S04]  /*5c50*/  LDL.LU R8, [R1+0xb4] ;  /* 0x0000b40001087983 */ /* 0x0001680000300800 */
[----:B------:R-:W3:Y:S01]  /*5c60*/  LDL R15, [R1+0x48] ;  /* 0x00004800010f7983 */ /* 0x000ee20000100800 */
[----:B-1----:R-:W-:-:S02]  /*5c70*/  PRMT R3, R6, 0x7610, R3 ;  /* 0x0000761006037816 */ /* 0x002fc40000000003 */
[----:B---3--:R-:W-:Y:S02]  /*5c80*/  IADD3.X R15, R15, R5, R7, P2, P6 ;  /* 0x000000050f0f7210 */ /* 0x008fe400017ec407 */
[----:B------:R0:W5:Y:S01]  /*5c90*/  LDL.LU R7, [R1+0xb0] ;  /* 0x0000b00001077983 */ /* 0x0001620000300800 */
[----:B------:R-:W-:-:S03]  /*5ca0*/  ISETP.GT.AND P2, PT, R0, 0x9, P3 ;  /* 0x000000090000780c */ /* 0x000fc60001f44270 */
[----:B------:R0:W5:Y:S04]  /*5cb0*/  LDL.LU R6, [R1+0xac] ;  /* 0x0000ac0001067983 */ /* 0x0001680000300800 */
[----:B------:R1:W-:Y:S04]  /*5cc0*/  @P1 STG.E.U16 desc[UR46][R14.64+0x10], R3 ;  /* 0x000010030e001986 */ /* 0x0003e8000c10152e */
[----:B-1----:R0:W5:Y:S01]  /*5cd0*/  LDL.LU R3, [R1+0xa8] ;  /* 0x0000a80001037983 */ /* 0x0021620000300800 */
[----:B------:R-:W-:Y:S04]  /*5ce0*/  BSSY B1, `(.L_x_74) ;  /* 0x0000003000017945 */ /* 0x000fe80003800000 */
[----:B------:R-:W-:Y:S05]  /*5cf0*/  @!P2 BRA `(.L_x_75) ;  /* 0x000000000004a947 */ /* 0x000fea0003800000 */
[----:B------:R1:W5:Y:S02]  /*5d00*/  LDG.E.LTC128B.U16 R235, desc[UR46][R10.64+0x12] ;  /* 0x0000122e0aeb7981 */ /* 0x000364000c1e1520 */
.L_x_75:
[----:B------:R-:W-:Y:S05]  /*5d10*/  BSYNC B1 ;  /* 0x0000000000017941 */ /* 0x000fea0003800000 */
.L_x_74:
[----:B-----5:R-:W-:Y:S04]  /*5d20*/  STL [R1+0xb8], R7 ;  /* 0x0000b80701007387 */ /* 0x020fe80000100800 */
[----:B------:R3:W-:Y:S04]  /*5d30*/  STL [R1+0xb4], R6 ;  /* 0x0000b40601007387 */ /* 0x0007e80000100800 */
[----:B---3--:R-:W3:Y:S01]  /*5d40*/  LDL.LU R6, [R1+0x1c] ;  /* 0x00001c0001067983 */ /* 0x008ee20000300800 */
[----:B------:R-:W-:-:S03]  /*5d50*/  HADD2.F32 R7, -RZ, R235.H0_H0 ;  /* 0x200000ebff077230 */ /* 0x000fc60000004100 */
[----:B------:R4:W-:Y:S02]  /*5d60*/  STL [R1+0xb0], R5 ;  /* 0x0000b00501007387 */ /* 0x0009e40000100800 */
[----:B------:R-:W-:Y:S02]  /*5d70*/  FMUL R7, R7, R16 ;  /* 0x0000001007077220 */ /* 0x000fe40000400000 */
[----:B------:R0:W-:Y:S04]  /*5d80*/  STL [R1+0xac], R4 ;  /* 0x0000ac0401007387 */ /* 0x0001e80000100800 */
[----:B------:R2:W-:Y:S01]  /*5d90*/  STL [R1+0xa8], R3 ;  /* 0x0000a80301007387 */ /* 0x0005e20000100800 */
[----:B---3--:R-:W-:-:S03]  /*5da0*/  FFMA R6, R6, R2, R7 ;  /* 0x0000000206067223 */ /* 0x008fc60000000007 */
[----:B------:R3:W5:Y:S02]  /*5db0*/  LDL.LU R7, [R1+0xb8] ;  /* 0x0000b80001077983 */ /* 0x0007640000300800 */
[----:B----4-:R-:W-:Y:S02]  /*5dc0*/  F2FP.F16.F32.PACK_AB R5, RZ, R6 ;  /* 0x00000006ff05723e */ /* 0x010fe400000000ff */
[----:B------:R3:W5:Y:S02]  /*5dd0*/  LDL.LU R6, [R1+0xb4] ;  /* 0x0000b40001067983 */ /* 0x0007640000300800 */
[----:B0-----:R-:W-:Y:S02]  /*5de0*/  PRMT R4, R5, 0x7610, R4 ;  /* 0x0000761005047816 */ /* 0x001fe40000000004 */
[----:B------:R3:W5:Y:S01]  /*5df0*/  LDL.LU R5, [R1+0xb0] ;  /* 0x0000b00001057983 */ /* 0x0007620000300800 */
[----:B------:R-:W-:Y:S02]  /*5e00*/  ISETP.GT.AND P1, PT, R0, 0x10, P4 ;  /* 0x000000100000780c */ /* 0x000fe40002724270 */
[----:B--2---:R-:W-:-:S02]  /*5e10*/  PRMT R3, R4, 0x7610, R3 ;  /* 0x0000761004037816 */ /* 0x004fc40000000003 */
[----:B------:R3:W5:Y:S04]  /*5e20*/  LDL.LU R4, [R1+0xac] ;  /* 0x0000ac0001047983 */ /* 0x0007680000300800 */
[----:B------:R0:W-:Y:S04]  /*5e30*/  @P2 STG.E.U16 desc[UR46][R14.64+0x12], R3 ;  /* 0x000012030e002986 */ /* 0x0001e8000c10152e */
[----:B0-----:R3:W5:Y:S01]  /*5e40*/  LDL.LU R3, [R1+0xa8] ;  /* 0x0000a80001037983 */ /* 0x0017620000300800 */
[----:B------:R-:W-:Y:S04]  /*5e50*/  BSSY B1, `(.L_x_76) ;  /* 0x0000003000017945 */ /* 0x000fe80003800000 */
[----:B------:R-:W-:Y:S05]  /*5e60*/  @!P1 BRA `(.L_x_77) ;  /* 0x0000000000049947 */ /* 0x000fea0003800000 */
[----:B------:R0:W5:Y:S02]  /*5e70*/  LDG.E.LTC128B.U16 R235, desc[UR46][R8.64+0x20] ;  /* 0x0000202e08eb7981 */ /* 0x000164000c1e1520 */
.L_x_77:
[----:B------:R-:W-:Y:S05]  /*5e80*/  BSYNC B1 ;  /* 0x0000000000017941 */ /* 0x000fea0003800000 */
.L_x_76:
[----:B-----5:R-:W-:Y:S04]  /*5e90*/  STL [R1+0xb8], R7 ;  /* 0x0000b80701007387 */ /* 0x020fe80000100800 */
[----:B------:R2:W-:Y:S04]  /*5ea0*/  STL [R1+0xb4], R6 ;  /* 0x0000b40601007387 */ /* 0x0005e80000100800 */
[----:B--2---:R-:W2:Y:S01]  /*5eb0*/  LDL.LU R6, [R1+0x20] ;  /* 0x0000200001067983 */ /* 0x004ea20000300800 */
[----:B------:R-:W-:-:S03]  /*5ec0*/  HADD2.F32 R7, -RZ, R235.H0_H0 ;  /* 0x200000ebff077230 */ /* 0x000fc60000004100 */
[----:B------:R4:W-:Y:S02]  /*5ed0*/  STL [R1+0xb0], R5 ;  /* 0x0000b00501007387 */ /* 0x0009e40000100800 */
[----:B------:R-:W-:Y:S02]  /*5ee0*/  FMUL R7, R7, R16 ;  /* 0x0000001007077220 */ /* 0x000fe40000400000 */
[----:B------:R1:W-:Y:S04]  /*5ef0*/  STL [R1+0xac], R4 ;  /* 0x0000ac0401007387 */ /* 0x0003e80000100800 */
[----:B------:R3:W-:Y:S01]  /*5f00*/  STL [R1+0xa8], R3 ;  /* 0x0000a80301007387 */ /* 0x0007e20000100800 */
[----:B--2---:R-:W-:-:S03]  /*5f10*/  FFMA R6, R6, R2, R7 ;  /* 0x0000000206067223 */ /* 0x004fc60000000007 */
[----:B------:R2:W5:Y:S02]  /*5f20*/  LDL.LU R7, [R1+0xb8] ;  /* 0x0000b80001077983 */ /* 0x0005640000300800 */
[----:B----4-:R-:W-:Y:S02]  /*5f30*/  F2FP.F16.F32.PACK_AB R5, RZ, R6 ;  /* 0x00000006ff05723e */ /* 0x010fe400000000ff */
[----:B------:R2:W5:Y:S02]  /*5f40*/  LDL.LU R6, [R1+0xb4] ;  /* 0x0000b40001067983 */ /* 0x0005640000300800 */
[----:B-1----:R-:W-:Y:S02]  /*5f50*/  PRMT R4, R5, 0x7610, R4 ;  /* 0x0000761005047816 */ /* 0x002fe40000000004 */
[----:B------:R2:W5:Y:S01]  /*5f60*/  LDL.LU R5, [R1+0xb0] ;  /* 0x0000b00001057983 */ /* 0x0005620000300800 */
[----:B------:R-:W-:Y:S02]  /*5f70*/  ISETP.GT.AND P2, PT, R0, 0x11, P4 ;  /* 0x000000110000780c */ /* 0x000fe40002744270 */
[----:B---3--:R-:W-:-:S02]  /*5f80*/  PRMT R3, R4, 0x7610, R3 ;  /* 0x0000761004037816 */ /* 0x008fc40000000003 */
[----:B------:R2:W5:Y:S04]  /*5f90*/  LDL.LU R4, [R1+0xac] ;  /* 0x0000ac0001047983 */ /* 0x0005680000300800 */
[----:B------:R1:W-:Y:S04]  /*5fa0*/  @P1 STG.E.U16 desc[UR46][R12.64+0x20], R3 ;  /* 0x000020030c001986 */ /* 0x0003e8000c10152e */
[----:B-1----:R2:W5:Y:S01]  /*5fb0*/  LDL.LU R3, [R1+0xa8] ;  /* 0x0000a80001037983 */ /* 0x0025620000300800 */
[----:B------:R-:W-:Y:S04]  /*5fc0*/  BSSY B1, `(.L_x_78) ;  /* 0x0000003000017945 */ /* 0x000fe80003800000 */
[----:B------:R-:W-:Y:S05]  /*5fd0*/  @!P2 BRA `(.L_x_79) ;  /* 0x000000000004a947 */ /* 0x000fea0003800000 */
[----:B------:R1:W5:Y:S02]  /*5fe0*/  LDG.E.LTC128B.U16 R235, desc[UR46][R8.64+0x22] ;  /* 0x0000222e08eb7981 */ /* 0x000364000c1e1520 */
.L_x_79:
[----:B------:R-:W-:Y:S05]  /*5ff0*/  BSYNC B1 ;  /* 0x0000000000017941 */ /* 0x000fea0003800000 */
.L_x_78:
        /* <DEDUP_REMOVED lines=22> */
.L_x_81:
[----:B------:R-:W-:Y:S05]  /*6160*/  BSYNC B1 ;  /* 0x0000000000017941 */ /* 0x000fea0003800000 */
.L_x_80:
        /* <DEDUP_REMOVED lines=22> */
.L_x_83:
[----:B------:R-:W-:Y:S05]  /*62d0*/  BSYNC B1 ;  /* 0x0000000000017941 */ /* 0x000fea0003800000 */
.L_x_82:
        /* <DEDUP_REMOVED lines=22> */
.L_x_85:
[----:B------:R-:W-:Y:S05]  /*6440*/  BSYNC B1 ;  /* 0x0000000000017941 */ /* 0x000fea0003800000 */
.L_x_84:
        /* <DEDUP_REMOVED lines=22> */
.L_x_87:
[----:B------:R-:W-:Y:S05]  /*65b0*/  BSYNC B1 ;  /* 0x0000000000017941 */ /* 0x000fea0003800000 */
.L_x_86:
        /* <DEDUP_REMOVED lines=8> */
[----:B------:R-:W-:Y:S01]  /*6640*/  ISETP.GT.AND P1, PT, R0, 0x18, P3 ;  /* 0x000000180000780c */ /* 0x000fe20001f24270 */
[----:B------:R-:W-:Y:S01]  /*6650*/  BSSY B1, `(.L_x_88) ;  /* 0x000000f000017945 */ /* 0x000fe20003800000 */
[----:B---3--:R-:W-:-:S02]  /*6660*/  FFMA R6, R6, R2, R7 ;  /* 0x0000000206067223 */ /* 0x008fc40000000007 */
[----:B------:R3:W5:Y:S03]  /*6670*/  LDL.LU R7, [R1+0xb8] ;  /* 0x0000b80001077983 */ /* 0x0007660000300800 */
[----:B----4-:R-:W-:Y:S02]  /*6680*/  F2FP.F16.F32.PACK_AB R5, RZ, R6 ;  /* 0x00000006ff05723e */ /* 0x010fe400000000ff */
[----:B------:R3:W5:Y:S02]  /*6690*/  LDL.LU R6, [R1+0xb4] ;  /* 0x0000b40001067983 */ /* 0x0007640000300800 */
[----:B0-----:R-:W-:Y:S02]  /*66a0*/  PRMT R4, R5, 0x7610, R4 ;  /* 0x0000761005047816 */ /* 0x001fe40000000004 */
[----:B------:R3:W5:Y:S02]  /*66b0*/  LDL.LU R5, [R1+0xb0] ;  /* 0x0000b00001057983 */ /* 0x0007640000300800 */
[----:B--2---:R-:W-:-:S02]  /*66c0*/  PRMT R3, R4, 0x7610, R3 ;  /* 0x0000761004037816 */ /* 0x004fc40000000003 */
[----:B------:R3:W5:Y:S04]  /*66d0*/  LDL.LU R4, [R1+0xac] ;  /* 0x0000ac0001047983 */ /* 0x0007680000300800 */
[----:B------:R0:W-:Y:S04]  /*66e0*/  @P2 STG.E.U16 desc[UR46][R12.64+0x32], R3 ;  /* 0x000032030c002986 */ /* 0x0001e8000c10152e */
[----:B0-----:R3:W5:Y:S04]  /*66f0*/  LDL.LU R3, [R1+0xa8] ;  /* 0x0000a80001037983 */ /* 0x0017680000300800 */
[----:B------:R3:W-:Y:S01]  /*6700*/  STL.S16 [R1], R235 ;  /* 0x000000eb01007387 */ /* 0x0007e20000100600 */
[----:B------:R-:W-:Y:S05]  /*6710*/  @!P1 BRA `(.L_x_89) ;  /* 0x0000000000089947 */ /* 0x000fea0003800000 */
[----:B---3--:R-:W2:Y:S04]  /*6720*/  LDG.E.LTC128B.U16 R235, desc[UR46][R10.64+0x30] ;  /* 0x0000302e0aeb7981 */ /* 0x008ea8000c1e1520 */
[----:B--2---:R0:W-:Y:S02]  /*6730*/  STL [R1], R235 ;  /* 0x000000eb01007387 */ /* 0x0041e40000100800 */
.L_x_89:
[----:B------:R-:W-:Y:S05]  /*6740*/  BSYNC B1 ;  /* 0x0000000000017941 */ /* 0x000fea0003800000 */
.L_x_88:
[----:B-----5:R-:W-:Y:S04]  /*6750*/  STL [R1+0xac], R4 ;  /* 0x0000ac0401007387 */ /* 0x020fe80000100800 */
[----:B------:R2:W-:Y:S04]  /*6760*/  STL [R1+0xa8], R3 ;  /* 0x0000a80301007387 */ /* 0x0005e80000100800 */
[----:B--2---:R-:W0:Y:S01]  /*6770*/  LDL.LU R3, [R1] ;  /* 0x0000000001037983 */ /* 0x004e220000300800 */
[----:B------:R-:W-:-:S03]  /*6780*/  IADD3 R4, P2, R234, 0x100, RZ ;  /* 0x00000100ea047810 */ /* 0x000fc60007f5e0ff */
[----:B------:R-:W2:Y:S04]  /*6790*/  LDL.LU R234, [R1+0x38] ;  /* 0x0000380001ea7983 */ /* 0x000ea80000300800 */
[----:B------:R-:W-:Y:S01]  /*67a0*/  STL [R1+0xc], R4 ;  /* 0x00000c0401007387 */ /* 0x000fe20000100800 */
[----:B0--3--:R-:W-:-:S05]  /*67b0*/  HADD2.F32 R235, -RZ, R3.H0_H0 ;  /* 0x20000003ffeb7230 */ /* 0x009fca0000004100 */
[----:B------:R-:W-:-:S04]  /*67c0*/  FMUL R235, R235, R16 ;  /* 0x00000010ebeb7220 */ /* 0x000fc80000400000 */
[----:B--2---:R-:W-:Y:S01]  /*67d0*/  FFMA R234, R234, R2, R235 ;  /* 0x00000002eaea7223 */ /* 0x004fe200000000eb */
[----:B------:R-:W-:-:S04]  /*67e0*/  IMAD.X R235, RZ, RZ, UR7, P2 ;  /* 0x00000007ffeb7e24 */ /* 0x000fc800090e06ff */
[----:B------:R-:W-:Y:S01]  /*67f0*/  IMAD R235, R235, R232, RZ ;  /* 0x000000e8ebeb7224 */ /* 0x000fe200078e02ff */
[----:B------:R-:W-:-:S03]  /*6800*/  F2FP.F16.F32.PACK_AB R234, RZ, R234 ;  /* 0x000000eaffea723e */ /* 0x000fc600000000ff */
[----:B------:R-:W-:Y:S02]  /*6810*/  IMAD R235, R4, R233, R235 ;  /* 0x000000e904eb7224 */ /* 0x000fe400078e02eb */
[----:B------:R-:W-:Y:S04]  /*6820*/  @P1 STG.E.U16 desc[UR46][R14.64+0x30], R234 ;  /* 0x000030ea0e001986 */ /* 0x000fe8000c10152e */
[----:B------:R0:W-:Y:S04]  /*6830*/  STL [R1+0x10], R235 ;  /* 0x000010eb01007387 */ /* 0x0001e80000100800 */
[----:B0-----:R-:W2:Y:S01]  /*6840*/  LDL.64 R234, [R1+0x80] ;  /* 0x0000800001ea7983 */ /* 0x001ea20000100a00 */
[----:B------:R-:W-:-:S02]  /*6850*/  PRMT R233, R3, 0x7610, R233 ;  /* 0x0000761003e97816 */ /* 0x000fc400000000e9 */
[----:B------:R-:W-:Y:S01]  /*6860*/  ISETP.GT.AND P6, PT, R0, 0x19, P3 ;  /* 0x000000190000780c */ /* 0x000fe20001fc4270 */
[----:B------:R-:W-:Y:S01]  /*6870*/  BSSY B1, `(.L_x_90) ;  /* 0x0000006000017945 */ /* 0x000fe20003800000 */
[----:B--2---:R-:W-:Y:S02]  /*6880*/  IMAD.WIDE.U32 R234, R4, R232, R234 ;  /* 0x000000e804ea7225 */ /* 0x004fe400078e00ea */
[----:B------:R0:W5:Y:S04]  /*6890*/  LDL.LU R4, [R1+0xac] ;  /* 0x0000ac0001047983 */ /* 0x0001680000300800 */
[----:B------:R0:W5:Y:S05]  /*68a0*/  LDL.LU R3, [R1+0xa8] ;  /* 0x0000a80001037983 */ /* 0x00016a0000300800 */
[----:B------:R-:W-:Y:S05]  /*68b0*/  @!P6 BRA `(.L_x_91) ;  /* 0x000000000004e947 */ /* 0x000fea0003800000 */
[----:B------:R2:W5:Y:S02]  /*68c0*/  LDG.E.LTC128B.U16 R233, desc[UR46][R10.64+0x32] ;  /* 0x0000322e0ae97981 */ /* 0x000564000c1e1520 */
.L_x_91:
[----:B------:R-:W-:Y:S05]  /*68d0*/  BSYNC B1 ;  /* 0x0000000000017941 */ /* 0x000fea0003800000 */
.L_x_90:
[----:B------:R-:W-:Y:S04]  /*68e0*/  STL.64 [R1+0xe8], R24 ;  /* 0x0000e81801007387 */ /* 0x000fe80000100a00 */
[----:B------:R3:W-:Y:S04]  /*68f0*/  STL.64 [R1+0xe0], R20 ;  /* 0x0000e01401007387 */ /* 0x0007e80000100a00 */
[----:B---3--:R-:W3:Y:S04]  /*6900*/  LDL.LU R20, [R1+0x3c] ;  /* 0x00003c0001147983 */ /* 0x008ee80000300800 */
[----:B------:R-:W4:Y:S04]  /*6910*/  LDL R21, [R1+0x88] ;  /* 0x0000880001157983 */ /* 0x000f280000100800 */
[----:B------:R0:W-:Y:S04]  /*6920*/  STL.64 [R1+0xd8], R18 ;  /* 0x0000d81201007387 */ /* 0x0001e80000100a00 */
[----:B0-----:R-:W4:Y:S04]  /*6930*/  LDL.LU.64 R18, [R1+0x40] ;  /* 0x0000400001127983 */ /* 0x001f280000300a00 */
[----:B------:R0:W-:Y:S04]  /*6940*/  STL [R1+0xd0], R17 ;  /* 0x0000d01101007387 */ /* 0x0001e80000100800 */
[----:B0-----:R-:W4:Y:S04]  /*6950*/  LDL.LU R17, [R1+0xc] ;  /* 0x00000c0001117983 */ /* 0x001f280000300800 */
[----:B------:R-:W-:Y:S04]  /*6960*/  STL.64 [R1+0xc8], R12 ;  /* 0x0000c80c01007387 */ /* 0x000fe80000100a00 */
[----:B------:R0:W-:Y:S04]  /*6970*/  STL [R1+0xc0], R7 ;  /* 0x0000c00701007387 */ /* 0x0001e80000100800 */
[----:B0-----:R-:W1:Y:S01]  /*6980*/  LDL.LU R7, [R1+0x10] ;  /* 0x0000100001077983 */ /* 0x001e620000300800 */
[----:B-----5:R-:W-:-:S03]  /*6990*/  HADD2.F32 R13, -RZ, R233.H0_H0 ;  /* 0x200000e9ff0d7230 */ /* 0x020fc60000004100 */
[----:B------:R2:W-:Y:S01]  /*69a0*/  STL.64 [R1+0xb8], R10 ;  /* 0x0000b80a01007387 */ /* 0x0005e20000100a00 */
[----:B------:R-:W-:Y:S02]  /*69b0*/  LEA R24, P1, R234, R22, 0x1 ;  /* 0x00000016ea187211 */ /* 0x000fe400078208ff */
[----:B------:R-:W-:Y:S01]  /*69c0*/  ISETP.GT.AND P2, PT, R3, 0x100, PT ;  /* 0x000001000300780c */ /* 0x000fe20003f44270 */
[----:B--2---:R-:W2:Y:S04]  /*69d0*/  LDL R10, [R1+0x8c] ;  /* 0x00008c00010a7983 */ /* 0x004ea80000100800 */
[----:B------:R1:W-:Y:S01]  /*69e0*/  STL.64 [R1+0xb0], R8 ;  /* 0x0000b00801007387 */ /* 0x0003e20000100a00 */
[----:B------:R-:W-:-:S03]  /*69f0*/  PRMT R11, R233, 0x7610, R11 ;  /* 0x00007610e90b7816 */ /* 0x000fc6000000000b */
[----:B------:R-:W-:Y:S01]  /*6a00*/  STL [R1+0xa8], R6 ;  /* 0x0000a80601007387 */ /* 0x000fe20000100800 */
[----:B-1----:R-:W-:Y:S02]  /*6a10*/  IMAD.IADD R9, R235, 0x1, R7 ;  /* 0x00000001eb097824 */ /* 0x002fe400078e0207 */
[----:B------:R-:W-:Y:S02]  /*6a20*/  FMUL R235, R13, R16 ;  /* 0x000000100deb7220 */ /* 0x000fe40000400000 */
[----:B------:R-:W2:Y:S01]  /*6a30*/  LDL.LU.64 R12, [R1+0x98] ;  /* 0x00009800010c7983 */ /* 0x000ea20000300a00 */
[----:B------:R-:W-:Y:S01]  /*6a40*/  LEA.HI.X R25, R234, R23, R9, 0x1, P1 ;  /* 0x00000017ea197211 */ /* 0x000fe200008f0c09 */
[----:B---3--:R-:W-:Y:S01]  /*6a50*/  FFMA R234, R20, R2, R235 ;  /* 0x0000000214ea7223 */ /* 0x008fe200000000eb */
[----:B------:R-:W-:Y:S01]  /*6a60*/  ISETP.GT.AND P1, PT, R0, RZ, P2 ;  /* 0x000000ff0000720c */ /* 0x000fe20001724270 */
[----:B------:R-:W3:Y:S03]  /*6a70*/  LDL.LU.64 R8, [R1+0x80] ;  /* 0x0000800001087983 */ /* 0x000ee60000300a00 */
[----:B------:R-:W-:-:S05]  /*6a80*/  F2FP.F16.F32.PACK_AB R234, RZ, R234 ;  /* 0x000000eaffea723e */ /* 0x000fca00000000ff */
[----:B------:R4:W-:Y:S04]  /*6a90*/  @P6 STG.E.U16 desc[UR46][R14.64+0x32], R234 ;  /* 0x000032ea0e006986 */ /* 0x0009e8000c10152e */
[----:B------:R-:W2:Y:S01]  /*6aa0*/  @P1 LDG.E.LTC128B.U16 R11, desc[UR46][R24.64] ;  /* 0x0000002e180b1981 */ /* 0x000ea2000c1e1520 */
[----:B----4-:R-:W-:-:S03]  /*6ab0*/  IMAD.WIDE.U32 R234, R17, R232, R236 ;  /* 0x000000e811ea7225 */ /* 0x010fc600078e00ec */
[----:B------:R0:W5:Y:S01]  /*6ac0*/  LDL.LU.64 R24, [R1+0xe8] ;  /* 0x0000e80001187983 */ /* 0x0001620000300a00 */
[----:B------:R-:W-:Y:S02]  /*6ad0*/  IMAD.IADD R235, R7, 0x1, R235 ;  /* 0x0000000107eb7824 */ /* 0x000fe400078e02eb */
[----:B------:R-:W-:-:S04]  /*6ae0*/  IMAD.WIDE.U32 R20, R21, UR40, R234 ;  /* 0x0000002815147c25 */ /* 0x000fc8000f8e00ea */
[----:B------:R-:W-:Y:S01]  /*6af0*/  IMAD.U32 R235, RZ, RZ, UR8 ;  /* 0x00000008ffeb7e24 */ /* 0x000fe2000f8e00ff */
[----:B------:R-:W-:Y:S01]  /*6b00*/  LEA R234, P6, R20, R22, 0x1 ;  /* 0x0000001614ea7211 */ /* 0x000fe200078c08ff */
[----:B--2---:R-:W-:Y:S01]  /*6b10*/  HADD2.F32 R233, -RZ, R11.H0_H0 ;  /* 0x2000000bffe97230 */ /* 0x004fe20000004100 */
[----:B------:R1:W-:Y:S04]  /*6b20*/  STL [R1+0x8], R11 ;  /* 0x0000080b01007387 */ /* 0x0003e80000100800 */
[----:B------:R-:W-:-:S04]  /*6b30*/  FMUL R233, R233, R16 ;  /* 0x00000010e9e97220 */ /* 0x000fc80000400000 */
[----:B------:R-:W-:Y:S01]  /*6b40*/  FFMA R233, R216, R2, R233 ;  /* 0x00000002d8e97223 */ /* 0x000fe200000000e9 */
[----:B------:R-:W-:Y:S01]  /*6b50*/  IMAD.IADD R216, R10, 0x1, R21 ;  /* 0x000000010ad87824 */ /* 0x000fe200078e0215 */
[----:B------:R-:W-:Y:S01]  /*6b60*/  SHF.L.U32 R10, R235, 0x9, RZ ;  /* 0x00000009eb0a7819 */ /* 0x000fe200000006ff */
[----:B-1----:R-:W-:Y:S02]  /*6b70*/  IMAD.U32 R11, RZ, RZ, UR8 ;  /* 0x00000008ff0b7e24 */ /* 0x002fe4000f8e00ff */
[----:B------:R-:W-:-:S05]  /*6b80*/  IMAD.U32 R235, RZ, RZ, UR9 ;  /* 0x00000009ffeb7e24 */ /* 0x000fca000f8e00ff */
[----:B------:R-:W-:Y:S02]  /*6b90*/  SHF.L.U64.HI R11, R11, 0x9, R235 ;  /* 0x000000090b0b7819 */ /* 0x000fe400000102eb */
[----:B------:R-:W-:Y:S02]  /*6ba0*/  LEA.HI.X R235, R20, R23, R216, 0x1, P6 ;  /* 0x0000001714eb7211 */ /* 0x000fe400030f0cd8 */
[----:B------:R0:W5:Y:S01]  /*6bb0*/  LDL.LU.64 R20, [R1+0xe0] ;  /* 0x0000e00001147983 */ /* 0x0001620000300a00 */
[----:B------:R-:W-:-:S03]  /*6bc0*/  IADD3 R10, P6, R10, R4, RZ ;  /* 0x000000040a0a7210 */ /* 0x000fc60007fde0ff */
[----:B------:R1:W-:Y:S04]  /*6bd0*/  STL [R1+0x18], R11 ;  /* 0x0000180b01007387 */ /* 0x0003e80000100800 */
[----:B-1----:R-:W2:Y:S01]  /*6be0*/  LDL R11, [R1+0x18] ;  /* 0x00001800010b7983 */ /* 0x002ea20000100800 */
[----:B------:R-:W-:Y:S01]  /*6bf0*/  F2FP.F16.F32.PACK_AB R216, RZ, R233 ;  /* 0x000000e9ffd8723e */ /* 0x000fe200000000ff */
[----:B------:R-:W-:Y:S02]  /*6c00*/  IMAD.WIDE.U32 R232, R17, R232, R18 ;  /* 0x000000e811e87225 */ /* 0x000fe400078e0012 */
[----:B------:R0:W5:Y:S01]  /*6c10*/  LDL.LU.64 R18, [R1+0xd8] ;  /* 0x0000d80001127983 */ /* 0x0001620000300a00 */
[----:B------:R-:W-:-:S03]  /*6c20*/  PRMT R6, R216, 0x7610, R6 ;  /* 0x00007610d8067816 */ /* 0x000fc60000000006 */
[----:B------:R0:W5:Y:S01]  /*6c30*/  LDL.LU R17, [R1+0xd0] ;  /* 0x0000d00001117983 */ /* 0x0001620000300800 */
[----:B--2---:R-:W-:Y:S01]  /*6c40*/  IMAD.X R11, R11, 0x1, R5, P6 ;  /* 0x000000010b0b7824 */ /* 0x004fe200030e0605 */
[----:B------:R-:W-:Y:S02]  /*6c50*/  IADD3 R216, P6, R12, R232, RZ ;  /* 0x000000e80cd87210 */ /* 0x000fe40007fde0ff */
[----:B------:R0:W5:Y:S04]  /*6c60*/  LDL.LU.64 R12, [R1+0xc8] ;  /* 0x0000c800010c7983 */ /* 0x0001680000300a00 */
[----:B------:R1:W-:Y:S04]  /*6c70*/  STL [R1+0xc], R216 ;  /* 0x00000cd801007387 */ /* 0x0003e80000100800 */
[----:B------:R3:W-:Y:S01]  /*6c80*/  @P1 STG.E.U16 desc[UR46][R10.64], R6 ;  /* 0x000000060a001986 */ /* 0x0007e2000c10152e */
[----:B-1----:R-:W-:-:S03]  /*6c90*/  IMAD.IADD R216, R7, 0x1, R233 ;  /* 0x0000000107d87824 */ /* 0x002fc600078e02e9 */
[----:B------:R0:W5:Y:S01]  /*6ca0*/  LDL.LU R7, [R1+0xc0] ;  /* 0x0000c00001077983 */ /* 0x0001620000300800 */
[----:B---3--:R-:W-:-:S03]  /*6cb0*/  IMAD.X R6, R216, 0x1, R9, P6 ;  /* 0x00000001d8067824 */ /* 0x008fc600030e0609 */
[----:B------:R1:W-:Y:S04]  /*6cc0*/  STL.64 [R1], R10 ;  /* 0x0000000a01007387 */ /* 0x0003e80000100a00 */
[----:B-1----:R0:W5:Y:S01]  /*6cd0*/  LDL.LU.64 R10, [R1+0xb8] ;  /* 0x0000b800010a7983 */ /* 0x0021620000300a00 */
[----:B------:R-:W-:-:S03]  /*6ce0*/  ISETP.GT.AND P1, PT, R0, 0x1, P2 ;  /* 0x000000010000780c */ /* 0x000fc60001724270 */
[----:B------:R0:W5:Y:S04]  /*6cf0*/  LDL.LU.64 R8, [R1+0xb0] ;  /* 0x0000b00001087983 */ /* 0x0001680000300a00 */
[----:B------:R1:W-:Y:S04]  /*6d00*/  STL [R1+0x10], R6 ;  /* 0x0000100601007387 */ /* 0x0003e80000100800 */
[----:B-1----:R0:W5:Y:S01]  /*6d10*/  LDL.LU R6, [R1+0xa8] ;  /* 0x0000a80001067983 */ /* 0x0021620000300800 */
[----:B------:R-:W-:Y:S01]  /*6d20*/  BSSY B1, `(.L_x_92) ;  /* 0x0000007000017945 */ /* 0x000fe20003800000 */
[----:B------:R-:W-:-:S03]  /*6d30*/  IADD3 R232, P6, R236, R232, RZ ;  /* 0x000000e8ece87210 */ /* 0x000fc60007fde0ff */
[----:B------:R-:W-:Y:S10]  /*6d40*/  @!P1 BRA `(.L_x_93) ;  /* 0x0000000000109947 */ /* 0x000ff40003800000 */
[----:B------:R1:W-:Y:S04]  /*6d50*/  STL [R1+0xa8], R0 ;  /* 0x0000a80001007387 */ /* 0x0003e80000100800 */
[----:B-1----:R-:W2:Y:S04]  /*6d60*/  LDG.E.LTC128B.U16 R0, desc[UR46][R234.64+0x2] ;  /* 0x0000022eea007981 */ /* 0x002ea8000c1e1520 */
[----:B--2---:R1:W-:Y:S04]  /*6d70*/  STL [R1+0x8], R0 ;  /* 0x0000080001007387 */ /* 0x0043e80000100800 */
[----:B-1----:R1:W5:Y:S02]  /*6d80*/  LDL.LU R0, [R1+0xa8] ;  /* 0x0000a80001007983 */ /* 0x0023640000300800 */
.L_x_93:
[----:B------:R-:W-:Y:S05]  /*6d90*/  BSYNC B1 ;  /* 0x0000000000017941 */ /* 0x000fea0003800000 */
.L_x_92:
[----:B-----5:R2:W-:Y:S04]  /*6da0*/  STL [R1+0xbc], R10 ;  /* 0x0000bc0a01007387 */ /* 0x0205e80000100800 */
[----:B--2---:R-:W2:Y:S04]  /*6db0*/  LDL.LU R10, [R1+0x10] ;  /* 0x00001000010a7983 */ /* 0x004ea80000300800 */
[----:B------:R3:W-:Y:S04]  /*6dc0*/  STL [R1+0xb8], R7 ;  /* 0x0000b80701007387 */ /* 0x0007e80000100800 */
[----:B---3--:R-:W3:Y:S04]  /*6dd0*/  LDL.LU R7, [R1+0xc] ;  /* 0x00000c0001077983 */ /* 0x008ee80000300800 */
[----:B------:R4:W-:Y:S04]  /*6de0*/  STL.64 [R1+0xb0], R8 ;  /* 0x0000b00801007387 */ /* 0x0009e80000100a00 */
[----:B----4-:R-:W4:Y:S04]  /*6df0*/  LDL.64 R8, [R1] ;  /* 0x0000000001087983 */ /* 0x010f280000100a00 */
[----:B------:R0:W-:Y:S04]  /*6e00*/  STL [R1+0xa8], R6 ;  /* 0x0000a80601007387 */ /* 0x0001e80000100800 */
[----:B0-----:R-:W2:Y:S01]  /*6e10*/  LDL.LU R6, [R1+0x8] ;  /* 0x0000080001067983 */ /* 0x001ea20000300800 */
[----:B------:R-:W-:-:S02]  /*6e20*/  IMAD.X R233, R237, 0x1, R216, P6 ;  /* 0x00000001ede97824 */ /* 0x000fc400030e06d8 */
[----:B--2---:R-:W-:-:S05]  /*6e30*/  HADD2.F32 R236, -RZ, R6.H0_H0 ;  /* 0x20000006ffec7230 */ /* 0x004fca0000004100 */
[----:B------:R-:W-:-:S04]  /*6e40*/  FMUL R216, R236, R16 ;  /* 0x00000010ecd87220 */ /* 0x000fc80000400000 */
[----:B------:R-:W-:Y:S02]  /*6e50*/  FFMA R237, R217, R2, R216 ;  /* 0x00000002d9ed7223 */ /* 0x000fe400000000d8 */
[----:B------:R-:W2:Y:S01]  /*6e60*/  LDL.LU R216, [R1+0x88] ;  /* 0x0000880001d87983 */ /* 0x000ea20000300800 */
[CC--:B---3--:R-:W-:Y:S01]  /*6e70*/  LEA R236, P6, R7.reuse, R22.reuse, 0x1 ;  /* 0x0000001607ec7211 */ /* 0x0c8fe200078c08ff */
[----:B--2---:R-:W-:Y:S02]  /*6e80*/  IMAD.WIDE.U32 R216, R216, UR40, R232 ;  /* 0x00000028d8d87c25 */ /* 0x004fe4000f8e00e8 */
[----:B------:R-:W2:Y:S01]  /*6e90*/  LDL.LU R233, [R1+0x8c] ;  /* 0x00008c0001e97983 */ /* 0x000ea20000300800 */
[----:B------:R-:W-:Y:S02]  /*6ea0*/  F2FP.F16.F32.PACK_AB R232, RZ, R237 ;  /* 0x000000edffe8723e */ /* 0x000fe400000000ff */
[----:B------:R-:W-:Y:S02]  /*6eb0*/  LEA.HI.X R237, R7, R23, R10, 0x1, P6 ;  /* 0x0000001707ed7211 */ /* 0x000fe400030f0c0a */
[----:B------:R-:W-:Y:S01]  /*6ec0*/  LEA R22, P6, R216, R22, 0x1 ;  /* 0x00000016d8167211 */ /* 0x000fe200078c08ff */
[----:B------:R0:W5:Y:S04]  /*6ed0*/  LDL.LU R10, [R1+0xbc] ;  /* 0x0000bc00010a7983 */ /* 0x0001680000300800 */
[----:B------:R0:W5:Y:S01]  /*6ee0*/  LDL.LU R7, [R1+0xb8] ;  /* 0x0000b80001077983 */ /* 0x0001620000300800 */
[----:B--2---:R-:W-:Y:S01]  /*6ef0*/  IMAD.IADD R217, R233, 0x1, R217 ;  /* 0x00000001e9d97824 */ /* 0x004fe200078e02d9 */
[----:B------:R-:W-:-:S04]  /*6f00*/  MOV R233, UR8 ;  /* 0x0000000800e97c02 */ /* 0x000fc80008000f00 */
[----:B------:R-:W-:Y:S01]  /*6f10*/  LEA.HI.X R23, R216, R23, R217, 0x1, P6 ;  /* 0x00000017d8177211 */ /* 0x000fe200030f0cd9 */
[----:B----4-:R-:W-:Y:S02]  /*6f20*/  @P1 IMAD.MOV.U32 R216, RZ, RZ, R8 ;  /* 0x000000ffffd81224 */ /* 0x010fe400078e0008 */
[----:B------:R-:W-:Y:S02]  /*6f30*/  @P1 IMAD.MOV.U32 R217, RZ, RZ, R9 ;  /* 0x000000ffffd91224 */ /* 0x000fe400078e0009 */
[----:B------:R-:W-:-:S03]  /*6f40*/  IMAD.SHL.U32 R233, R233, 0x10, RZ ;  /* 0x00000010e9e97824 */ /* 0x000fc600078e00ff */
[----:B------:R2:W-:Y:S02]  /*6f50*/  @P1 STG.E.U16 desc[UR46][R216.64+0x2], R232 ;  /* 0x000002e8d8001986 */ /* 0x0005e4000c10152e */
[----:B--2---:R-:W-:Y:S02]  /*6f60*/  IMAD.U32 R217, RZ, RZ, UR8 ;  /* 0x00000008ffd97e24 */ /* 0x004fe4000f8e00ff */
[----:B------:R-:W2:Y:S02]  /*6f70*/  LDL R232, [R1+0x48] ;  /* 0x0000480001e87983 */ /* 0x000ea40000100800 */
[----:B------:R-:W-:-:S05]  /*6f80*/  IMAD.SHL.U32 R217, R217, 0x200, RZ ;  /* 0x00000200d9d97824 */ /* 0x000fca00078e00ff */
[----:B------:R-:W-:Y:S02]  /*6f90*/  IADD3 R216, P1, P6, R233, R4, R217 ;  /* 0x00000004e9d87210 */ /* 0x000fe40007e3e0d9 */
[----:B------:R-:W2:Y:S02]  /*6fa0*/  LDL.LU R217, [R1+0x18] ;  /* 0x0000180001d97983 */ /* 0x000ea40000300800 */
[----:B--2---:R-:W-:Y:S02]  /*6fb0*/  IADD3.X R217, R232, R5, R217, P1, P6 ;  /* 0x00000005e8d97210 */ /* 0x004fe40000fec4d9 */
[----:B------:R-:W-:Y:S02]  /*6fc0*/  IADD3 R232, P6, R8, R233, RZ ;  /* 0x000000e908e87210 */ /* 0x000fe40007fde0ff */
[----:B------:R-:W2:Y:S01]  /*6fd0*/  LDL R233, [R1+0x48] ;  /* 0x0000480001e97983 */ /* 0x000ea20000100800 */
[----:B------:R-:W-:Y:S02]  /*6fe0*/  ISETP.GT.AND P1, PT, R3, 0x108, PT ;  /* 0x000001080300780c */ /* 0x000fe40003f24270 */
[----:B------:R-:W-:Y:S01]  /*6ff0*/  PRMT R3, R6, 0x7610, R3 ;  /* 0x0000761006037816 */ /* 0x000fe20000000003 */
[----:B------:R-:W-:Y:S01]  /*7000*/  BSSY B1, `(.L_x_94) ;  /* 0x0000007000017945 */ /* 0x000fe20003800000 */
[----:B--2---:R-:W-:-:S02]  /*7010*/  IMAD.X R233, R9, 0x1, R233, P6 ;  /* 0x0000000109e97824 */ /* 0x004fc400030e06e9 */
[----:B------:R0:W5:Y:S04]  /*7020*/  LDL.LU.64 R8, [R1+0xb0] ;  /* 0x0000b00001087983 */ /* 0x0001680000300a00 */
[----:B------:R0:W5:Y:S01]  /*7030*/  LDL.LU R6, [R1+0xa8] ;  /* 0x0000a80001067983 */ /* 0x0001620000300800 */
[----:B------:R-:W-:-:S13]  /*7040*/  ISETP.GT.AND P6, PT, R0, RZ, P1 ;  /* 0x000000ff0000720c */ /* 0x000fda0000fc4270 */
[----:B0-----:R-:W-:Y:S05]  /*7050*/  @!P6 BRA `(.L_x_95) ;  /* 0x000000000004e947 */ /* 0x001fea0003800000 */
[----:B------:R0:W5:Y:S02]  /*7060*/  LDG.E.LTC128B.U16 R3, desc[UR46][R236.64] ;  /* 0x0000002eec037981 */ /* 0x000164000c1e1520 */
.L_x_95:
[----:B------:R-:W-:Y:S05]  /*7070*/  BSYNC B1 ;  /* 0x0000000000017941 */ /* 0x000fea0003800000 */
.L_x_94:
[----:B0----5:R-:W-:Y:S01]  /*7080*/  HADD2.F32 R236, -RZ, R3.H0_H0 ;  /* 0x20000003ffec7230 */ /* 0x021fe20000004100 */
[----:B------:R-:W-:Y:S04]  /*7090*/  BSSY B1, `(.L_x_96) ;  /* 0x0000008000017945 */ /* 0x000fe80003800000 */
[----:B------:R-:W-:-:S04]  /*70a0*/  FMUL R236, R236, R16 ;  /* 0x00000010ecec7220 */ /* 0x000fc80000400000 */
[----:B------:R-:W-:-:S05]  /*70b0*/  FFMA R218, R218, R2, R236 ;  /* 0x00000002dada7223 */ /* 0x000fca00000000ec */
[----:B------:R-:W-:-:S05]  /*70c0*/  F2FP.F16.F32.PACK_AB R218, RZ, R218 ;  /* 0x000000daffda723e */ /* 0x000fca00000000ff */
[----:B------:R0:W-:Y:S01]  /*70d0*/  @P6 STG.E.U16 desc[UR46][R232.64], R218 ;  /* 0x000000dae8006986 */ /* 0x0001e2000c10152e */
[----:B------:R-:W-:-:S13]  /*70e0*/  ISETP.GT.AND P6, PT, R0, 0x1, P1 ;  /* 0x000000010000780c */ /* 0x000fda0000fc4270 */
[----:B0-----:R-:W-:Y:S05]  /*70f0*/  @!P6 BRA `(.L_x_97) ;  /* 0x000000000004e947 */ /* 0x001fea0003800000 */
[----:B------:R0:W5:Y:S02]  /*7100*/  LDG.E.LTC128B.U16 R3, desc[UR46][R22.64+0x2] ;  /* 0x0000022e16037981 */ /* 0x000164000c1e1520 */
.L_x_97:
[----:B------:R-:W-:Y:S05]  /*7110*/  BSYNC B1 ;  /* 0x0000000000017941 */ /* 0x000fea0003800000 */
.L_x_96:
[----:B-----5:R-:W-:Y:S01]  /*7120*/  HADD2.F32 R218, -RZ, R3.H0_H0 ;  /* 0x20000003ffda7230 */ /* 0x020fe20000004100 */
[----:B------:R-:W-:Y:S04]  /*7130*/  BSSY B1, `(.L_x_98) ;  /* 0x0000008000017945 */ /* 0x000fe80003800000 */
[----:B------:R-:W-:-:S04]  /*7140*/  FMUL R218, R218, R16 ;  /* 0x00000010dada7220 */ /* 0x000fc80000400000 */
[----:B------:R-:W-:-:S05]  /*7150*/  FFMA R218, R219, R2, R218 ;  /* 0x00000002dbda7223 */ /* 0x000fca00000000da */
[----:B------:R-:W-:-:S05]  /*7160*/  F2FP.F16.F32.PACK_AB R218, RZ, R218 ;  /* 0x000000daffda723e */ /* 0x000fca00000000ff */
[----:B------:R2:W-:Y:S01]  /*7170*/  @P6 STG.E.U16 desc[UR46][R232.64+0x2], R218 ;  /* 0x000002dae8006986 */ /* 0x0005e2000c10152e */
[----:B------:R-:W-:-:S13]  /*7180*/  ISETP.GT.AND P6, PT, R0, 0x8, P2 ;  /* 0x000000080000780c */ /* 0x000fda00017c4270 */
[----:B--2---:R-:W-:Y:S05]  /*7190*/  @!P6 BRA `(.L_x_99) ;  /* 0x000000000004e947 */ /* 0x004fea0003800000 */
[----:B------:R2:W5:Y:S02]  /*71a0*/  LDG.E.LTC128B.U16 R3, desc[UR46][R234.64+0x10] ;  /* 0x0000102eea037981 */ /* 0x000564000c1e1520 */
.L_x_99:
[----:B------:R-:W-:Y:S05]  /*71b0*/  BSYNC B1 ;  /* 0x0000000000017941 */ /* 0x000fea0003800000 */
.L_x_98:
[----:B------:R-:W3:Y:S01]  /*71c0*/  LDL.64 R232, [R1] ;  /* 0x0000000001e87983 */ /* 0x000ee20000100a00 */
[----:B-----5:R-:W-:Y:S01]  /*71d0*/  HADD2.F32 R218, -RZ, R3.H0_H0 ;  /* 0x20000003ffda7230 */ /* 0x020fe20000004100 */
[----:B------:R-:W-:Y:S04]  /*71e0*/  BSSY B1, `(.L_x_100) ;  /* 0x000000b000017945 */ /* 0x000fe80003800000 */
[----:B------:R-:W-:-:S04]  /*71f0*/  FMUL R218, R218, R16 ;  /* 0x00000010dada7220 */ /* 0x000fc80000400000 */
[----:B------:R-:W-:-:S05]  /*7200*/  FFMA R218, R220, R2, R218 ;  /* 0x00000002dcda7223 */ /* 0x000fca00000000da */
[----:B------:R-:W-:-:S04]  /*7210*/  F2FP.F16.F32.PACK_AB R218, RZ, R218 ;  /* 0x000000daffda723e */ /* 0x000fc800000000ff */
[----:B------:R-:W-:Y:S02]  /*7220*/  PRMT R220, R218, 0x7610, R220 ;  /* 0x00007610dadc7816 */ /* 0x000fe400000000dc */
[----:B---3--:R-:W-:Y:S01]  /*7230*/  MOV R218, R232 ;  /* 0x000000e800da7202 */ /* 0x008fe20000000f00 */
[----:B------:R-:W-:-:S05]  /*7240*/  IMAD.MOV.U32 R219, RZ, RZ, R233 ;  /* 0x000000ffffdb7224 */ /* 0x000fca00078e00e9 */
[----:B------:R3:W-:Y:S01]  /*7250*/  @P6 STG.E.U16 desc[UR46][R218.64+0x10], R220 ;  /* 0x000010dcda006986 */ /* 0x0007e2000c10152e */
[----:B------:R-:W-:-:S13]  /*7260*/  ISETP.GT.AND P6, PT, R0, 0x9, P2 ;  /* 0x000000090000780c */ /* 0x000fda00017c4270 */
[----:B---3--:R-:W-:Y:S05]  /*7270*/  @!P6 BRA `(.L_x_101) ;  /* 0x000000000004e947 */ /* 0x008fea0003800000 */
[----:B------:R3:W5:Y:S02]  /*7280*/  LDG.E.LTC128B.U16 R3, desc[UR46][R234.64+0x12] ;  /* 0x0000122eea037981 */ /* 0x000764000c1e1520 */
.L_x_101:
[----:B------:R-:W-:Y:S05]  /*7290*/  BSYNC B1 ;  /* 0x0000000000017941 */ /* 0x000fea0003800000 */
.L_x_100:
[----:B------:R4:W-:Y:S04]  /*72a0*/  STL.64 [R1+0xa8], R4 ;  /* 0x0000a80401007387 */ /* 0x0009e80000100a00 */
[----:B----4-:R-:W4:Y:S01]  /*72b0*/  LDL.LU.64 R4, [R1] ;  /* 0x0000000001047983 */ /* 0x010f220000300a00 */
[----:B-----5:R-:W-:Y:S02]  /*72c0*/  HADD2.F32 R220, -RZ, R3.H0_H0 ;  /* 0x20000003ffdc7230 */ /* 0x020fe40000004100 */
[----:B------:R-:W-:Y:S02]  /*72d0*/  IMAD.U32 R233, RZ, RZ, UR9 ;  /* 0x00000009ffe97e24 */ /* 0x000fe4000f8e00ff */
[----:B------:R-:W-:Y:S02]  /*72e0*/  IMAD.U32 R232, RZ, RZ, UR8 ;  /* 0x00000008ffe87e24 */ /* 0x000fe4000f8e00ff */
[----:B------:R-:W-:-:S04]  /*72f0*/  FMUL R220, R220, R16 ;  /* 0x00000010dcdc7220 */ /* 0x000fc80000400000 */
[----:B------:R-:W-:Y:S01]  /*7300*/  FFMA R220, R221, R2, R220 ;  /* 0x00000002dddc7223 */ /* 0x000fe200000000dc */
[----:B------:R-:W-:Y:S01]  /*7310*/  IMAD.U32 R221, RZ, RZ, UR8 ;  /* 0x00000008ffdd7e24 */ /* 0x000fe2000f8e00ff */
[----:B------:R-:W-:-:S03]  /*7320*/  SHF.L.U64.HI R232, R232, 0x4, R233 ;  /* 0x00000004e8e87819 */ /* 0x000fc600000102e9 */
[----:B------:R-:W-:Y:S01]  /*7330*/  F2FP.F16.F32.PACK_AB R220, RZ, R220 ;  /* 0x000000dcffdc723e */ /* 0x000fe200000000ff */
[----:B------:R-:W-:-:S04]  /*7340*/  IMAD.SHL.U32 R221, R221, 0x10, RZ ;  /* 0x00000010dddd7824 */ /* 0x000fc800078e00ff */
[----:B------:R4:W-:Y:S02]  /*7350*/  @P6 STG.E.U16 desc[UR46][R218.64+0x12], R220 ;  /* 0x000012dcda006986 */ /* 0x0009e4000c10152e */
[----:B----4-:R-:W-:-:S05]  /*7360*/  IADD3 R220, P6, R221, R4, RZ ;  /* 0x00000004dddc7210 */ /* 0x010fca0007fde0ff */
[----:B------:R-:W-:Y:S02]  /*7370*/  IMAD.X R221, R232, 0x1, R5, P6 ;  /* 0x00000001e8dd7824 */ /* 0x000fe400030e0605 */
[----:B------:R4:W5:Y:S01]  /*7380*/  LDL.LU.64 R4, [R1+0xa8] ;  /* 0x0000a80001047983 */ /* 0x0009620000300a00 */
[----:B------:R-:W-:Y:S01]  /*7390*/  ISETP.GT.AND P6, PT, R0, 0x8, P1 ;  /* 0x000000080000780c */ /* 0x000fe20000fc4270 */
[----:B------:R-:W-:-:S12]  /*73a0*/  BSSY B1, `(.L_x_102) ;  /* 0x0000003000017945 */ /* 0x000fd80003800000 */
[----:B----4-:R-:W-:Y:S05]  /*73b0*/  @!P6 BRA `(.L_x_103) ;  /* 0x000000000004e947 */ /* 0x010fea0003800000 */
[----:B------:R4:W5:Y:S02]  /*73c0*/  LDG.E.LTC128B.U16 R3, desc[UR46][R22.64+0x10] ;  /* 0x0000102e16037981 */ /* 0x000964000c1e1520 */
.L_x_103:
[----:B------:R-:W-:Y:S05]  /*73d0*/  BSYNC B1 ;  /* 0x0000000000017941 */ /* 0x000fea0003800000 */
.L_x_102:
[----:B-----5:R-:W-:Y:S01]  /*73e0*/  HADD2.F32 R232, -RZ, R3.H0_H0 ;  /* 0x20000003ffe87230 */ /* 0x020fe20000004100 */
        /* <DEDUP_REMOVED lines=8> */
.L_x_105:
[----:B------:R-:W-:Y:S05]  /*7470*/  BSYNC B1 ;  /* 0x0000000000017941 */ /* 0x000fea0003800000 */
.L_x_104:
        /* <DEDUP_REMOVED lines=9> */
.L_x_107:
[----:B------:R-:W-:Y:S05]  /*7510*/  BSYNC B1 ;  /* 0x0000000000017941 */ /* 0x000fea0003800000 */
.L_x_106:
        /* <DEDUP_REMOVED lines=9> */
.L_x_109:
[----:B------:R-:W-:Y:S05]  /*75b0*/  BSYNC B1 ;  /* 0x0000000000017941 */ /* 0x000fea0003800000 */
.L_x_108:
        /* <DEDUP_REMOVED lines=9> */
.L_x_111:
[----:B------:R-:W-:Y:S05]  /*7650*/  BSYNC B1 ;  /* 0x0000000000017941 */ /* 0x000fea0003800000 */
.L_x_110:
        /* <DEDUP_REMOVED lines=9> */
.L_x_113:
[----:B------:R-:W-:Y:S05]  /*76f0*/  BSYNC B1 ;  /* 0x0000000000017941 */ /* 0x000fea0003800000 */
.L_x_112:
        /* <DEDUP_REMOVED lines=9> */
.L_x_115:
[----:B------:R-:W-:Y:S05]  /*7790*/  BSYNC B1 ;  /* 0x0000000000017941 */ /* 0x000fea0003800000 */
.L_x_114:
        /* <DEDUP_REMOVED lines=9> */
.L_x_117:
[----:B------:R-:W-:Y:S05]  /*7830*/  BSYNC B1 ;  /* 0x0000000000017941 */ /* 0x000fea0003800000 */
.L_x_116:
        /* <DEDUP_REMOVED lines=9> */
.L_x_119:
[----:B------:R-:W-:Y:S05]  /*78d0*/  BSYNC B1 ;  /* 0x0000000000017941 */ /* 0x000fea0003800000 */
.L_x_118:
        /* <DEDUP_REMOVED lines=9> */
.L_x_121:
[----:B------:R-:W-:Y:S05]  /*7970*/  BSYNC B1 ;  /* 0x0000000000017941 */ /* 0x000fea0003800000 */
.L_x_120:
        /* <DEDUP_REMOVED lines=9> */
.L_x_123:
[----:B------:R-:W-:Y:S05]  /*7a10*/  BSYNC B1 ;  /* 0x0000000000017941 */ /* 0x000fea0003800000 */
.L_x_122:
        /* <DEDUP_REMOVED lines=9> */
.L_x_125:
[----:B------:R-:W-:Y:S05]  /*7ab0*/  BSYNC B1 ;  /* 0x0000000000017941 */ /* 0x000fea0003800000 */
.L_x_124:
        /* <DEDUP_REMOVED lines=9> */
.L_x_127:
[----:B------:R-:W-:Y:S05]  /*7b50*/  BSYNC B1 ;  /* 0x0000000000017941 */ /* 0x000fea0003800000 */
.L_x_126:
        /* <DEDUP_REMOVED lines=9> */
.L_x_129:
[----:B------:R-:W-:Y:S05]  /*7bf0*/  BSYNC B1 ;  /* 0x0000000000017941 */ /* 0x000fea0003800000 */
.L_x_128:
        /* <DEDUP_REMOVED lines=9> */
.L_x_131:
[----:B------:R-:W-:Y:S05]  /*7c90*/  BSYNC B1 ;  /* 0x0000000000017941 */ /* 0x000fea0003800000 */
.L_x_130:
        /* <DEDUP_REMOVED lines=9> */
.L_x_133:
[----:B------:R-:W-:Y:S05]  /*7d30*/  BSYNC B1 ;  /* 0x0000000000017941 */ /* 0x000fea0003800000 */
.L_x_132:
        /* <DEDUP_REMOVED lines=9> */
.L_x_135:
[----:B------:R-:W-:Y:S05]  /*7dd0*/  BSYNC B1 ;  /* 0x0000000000017941 */ /* 0x000fea0003800000 */
.L_x_134:
        /* <DEDUP_REMOVED lines=9> */
.L_x_137:
[----:B------:R-:W-:Y:S05]  /*7e70*/  BSYNC B1 ;  /* 0x0000000000017941 */ /* 0x000fea0003800000 */
.L_x_136:
        /* <DEDUP_REMOVED lines=9> */
.L_x_139:
[----:B------:R-:W-:Y:S05]  /*7f10*/  BSYNC B1 ;  /* 0x0000000000017941 */ /* 0x000fea0003800000 */
.L_x_138:
        /* <DEDUP_REMOVED lines=9> */
.L_x_141:
[----:B------:R-:W-:Y:S05]  /*7fb0*/  BSYNC B1 ;  /* 0x0000000000017941 */ /* 0x000fea0003800000 */
.L_x_140:
        /* <DEDUP_REMOVED lines=9> */
.L_x_143:
[----:B------:R-:W-:Y:S05]  /*8050*/  BSYNC B1 ;  /* 0x0000000000017941 */ /* 0x000fea0003800000 */
.L_x_142:
        /* <DEDUP_REMOVED lines=9> */
.L_x_145:
[----:B------:R-:W-:Y:S05]  /*80f0*/  BSYNC B1 ;  /* 0x0000000000017941 */ /* 0x000fea0003800000 */
.L_x_144:
        /* <DEDUP_REMOVED lines=9> */
.L_x_147:
[----:B------:R-:W-:Y:S05]  /*8190*/  BSYNC B1 ;  /* 0x0000000000017941 */ /* 0x000fea0003800000 */
.L_x_146:
        /* <DEDUP_REMOVED lines=9> */
.L_x_149:
[----:B------:R-:W-:Y:S05]  /*8230*/  BSYNC B1 ;  /* 0x0000000000017941 */ /* 0x000fea0003800000 */
.L_x_148:
        /* <DEDUP_REMOVED lines=9> */
.L_x_151:
[----:B------:R-:W-:Y:S05]  /*82d0*/  BSYNC B1 ;  /* 0x0000000000017941 */ /* 0x000fea0003800000 */
.L_x_150:
        /* <DEDUP_REMOVED lines=9> */
.L_x_153:
[----:B------:R-:W-:Y:S05]  /*8370*/  BSYNC B1 ;  /* 0x0000000000017941 */ /* 0x000fea0003800000 */
.L_x_152:
        /* <DEDUP_REMOVED lines=9> */
.L_x_155:
[----:B------:R-:W-:Y:S05]  /*8410*/  BSYNC B1 ;  /* 0x0000000000017941 */ /* 0x000fea0003800000 */
.L_x_154:
        /* <DEDUP_REMOVED lines=9> */
.L_x_157:
[----:B------:R-:W-:Y:S05]  /*84b0*/  BSYNC B1 ;  /* 0x0000000000017941 */ /* 0x000fea0003800000 */
.L_x_156:
        /* <DEDUP_REMOVED lines=9> */
.L_x_159:
[----:B------:R-:W-:Y:S05]  /*8550*/  BSYNC B1 ;  /* 0x0000000000017941 */ /* 0x000fea0003800000 */
.L_x_158:
        /* <DEDUP_REMOVED lines=9> */
.L_x_161:
[----:B------:R-:W-:Y:S05]  /*85f0*/  BSYNC B1 ;  /* 0x0000000000017941 */ /* 0x000fea0003800000 */
.L_x_160:
        /* <DEDUP_REMOVED lines=9> */
.L_x_163:
[----:B------:R-:W-:Y:S05]  /*8690*/  BSYNC B1 ;  /* 0x0000000000017941 */ /* 0x000fea0003800000 */
.L_x_162:
        /* <DEDUP_REMOVED lines=9> */
.L_x_165:
[----:B------:R-:W-:Y:S05]  /*8730*/  BSYNC B1 ;  /* 0x0000000000017941 */ /* 0x000fea0003800000 */
.L_x_164:
        /* <DEDUP_REMOVED lines=9> */
.L_x_167:
[----:B------:R-:W-:Y:S05]  /*87d0*/  BSYNC B1 ;  /* 0x0000000000017941 */ /* 0x000fea0003800000 */
.L_x_166:
        /* <DEDUP_REMOVED lines=9> */
.L_x_169:
[----:B------:R-:W-:Y:S05]  /*8870*/  BSYNC B1 ;  /* 0x0000000000017941 */ /* 0x000fea0003800000 */
.L_x_168:
        /* <DEDUP_REMOVED lines=9> */
.L_x_171:
[----:B------:R-:W-:Y:S05]  /*8910*/  BSYNC B1 ;  /* 0x0000000000017941 */ /* 0x000fea0003800000 */
.L_x_170:
        /* <DEDUP_REMOVED lines=9> */
.L_x_173:
[----:B------:R-:W-:Y:S05]  /*89b0*/  BSYNC B1 ;  /* 0x0000000000017941 */ /* 0x000fea0003800000 */
.L_x_172:
        /* <DEDUP_REMOVED lines=9> */
.L_x_175:
[----:B------:R-:W-:Y:S05]  /*8a50*/  BSYNC B1 ;  /* 0x0000000000017941 */ /* 0x000fea0003800000 */
.L_x_174:
        /* <DEDUP_REMOVED lines=9> */
.L_x_177:
[----:B------:R-:W-:Y:S05]  /*8af0*/  BSYNC B1 ;  /* 0x0000000000017941 */ /* 0x000fea0003800000 */
.L_x_176:
        /* <DEDUP_REMOVED lines=9> */
.L_x_179:
[----:B------:R-:W-:Y:S05]  /*8b90*/  BSYNC B1 ;  /* 0x0000000000017941 */ /* 0x000fea0003800000 */
.L_x_178:
        /* <DEDUP_REMOVED lines=9> */
.L_x_181:
[----:B------:R-:W-:Y:S05]  /*8c30*/  BSYNC B1 ;  /* 0x0000000000017941 */ /* 0x000fea0003800000 */
.L_x_180:
        /* <DEDUP_REMOVED lines=9> */
.L_x_183:
[----:B------:R-:W-:Y:S05]  /*8cd0*/  BSYNC B1 ;  /* 0x0000000000017941 */ /* 0x000fea0003800000 */
.L_x_182:
        /* <DEDUP_REMOVED lines=9> */
.L_x_185:
[----:B------:R-:W-:Y:S05]  /*8d70*/  BSYNC B1 ;  /* 0x0000000000017941 */ /* 0x000fea0003800000 */
.L_x_184:
        /* <DEDUP_REMOVED lines=9> */
.L_x_187:
[----:B------:R-:W-:Y:S05]  /*8e10*/  BSYNC B1 ;  /* 0x0000000000017941 */ /* 0x000fea0003800000 */
.L_x_186:
        /* <DEDUP_REMOVED lines=9> */
.L_x_189:
[----:B------:R-:W-:Y:S05]  /*8eb0*/  BSYNC B1 ;  /* 0x0000000000017941 */ /* 0x000fea0003800000 */
.L_x_188:
        /* <DEDUP_REMOVED lines=9> */
.L_x_191:
[----:B------:R-:W-:Y:S05]  /*8f50*/  BSYNC B1 ;  /* 0x0000000000017941 */ /* 0x000fea0003800000 */
.L_x_190:
[----:B-----5:R-:W-:Y:S01]  /*8f60*/  HADD2.F32 R169, -RZ, R3.H0_H0 ;  /* 0x20000003ffa97230 */ /* 0x020fe20000004100 */
[----:B------:R-:W-:Y:S01]  /*8f70*/  @P6 MOV R168, R216 ;  /* 0x000000d800a86202 */ /* 0x000fe20000000f00 */
[----:B------:R-:W-:Y:S03]  /*8f80*/  BSSY B1, `(.L_x_192) ;  /* 0x000000a000017945 */ /* 0x000fe60003800000 */
[----:B------:R-:W-:-:S04]  /*8f90*/  FMUL R169, R169, R16 ;  /* 0x00000010a9a97220 */ /* 0x000fc80000400000 */
[----:B------:R-:W-:-:S05]  /*8fa0*/  FFMA R169, R170, R2, R169 ;  /* 0x00000002aaa97223 */ /* 0x000fca00000000a9 */
[----:B------:R-:W-:-:S04]  /*8fb0*/  F2FP.F16.F32.PACK_AB R169, RZ, R169 ;  /* 0x000000a9ffa9723e */ /* 0x000fc800000000ff */
[----:B------:R-:W-:Y:S01]  /*8fc0*/  PRMT R170, R169, 0x7610, R170 ;  /* 0x00007610a9aa7816 */ /* 0x000fe200000000aa */
[----:B------:R-:W-:-:S05]  /*8fd0*/  @P6 IMAD.MOV.U32 R169, RZ, RZ, R217 ;  /* 0x000000ffffa96224 */ /* 0x000fca00078e00d9 */
[----:B------:R0:W-:Y:S01]  /*8fe0*/  @P6 STG.E.U16 desc[UR46][R168.64+0x40], R170 ;  /* 0x000040aaa8006986 */ /* 0x0001e2000c10152e */
[----:B------:R-:W-:-:S13]  /*8ff0*/  ISETP.GT.AND P6, PT, R0, 0x21, P1 ;  /* 0x000000210000780c */ /* 0x000fda0000fc4270 */
[----:B0-----:R-:W-:Y:S05]  /*9000*/  @!P6 BRA `(.L_x_193) ;  /* 0x000000000004e947 */ /* 0x001fea0003800000 */
[----:B------:R0:W5:Y:S02]  /*9010*/  LDG.E.LTC128B.U16 R3, desc[UR46][R22.64+0x42] ;  /* 0x0000422e16037981 */ /* 0x000164000c1e1520 */
.L_x_193:
[----:B------:R-:W-:Y:S05]  /*9020*/  BSYNC B1 ;  /* 0x0000000000017941 */ /* 0x000fea0003800000 */
.L_x_192:
[----:B-----5:R-:W-:Y:S01]  /*9030*/  HADD2.F32 R169, -RZ, R3.H0_H0 ;  /* 0x20000003ffa97230 */ /* 0x020fe20000004100 */
[----:B------:R-:W-:Y:S04]  /*9040*/  BSSY B1, `(.L_x_194) ;  /* 0x000000b000017945 */ /* 0x000fe80003800000 */
[----:B------:R-:W-:Y:S01]  /*9050*/  FMUL R168, R169, R16 ;  /* 0x00000010a9a87220 */ /* 0x000fe20000400000 */
[----:B------:R-:W-:-:S03]  /*9060*/  @P6 IMAD.MOV.U32 R169, RZ, RZ, R217 ;  /* 0x000000ffffa96224 */ /* 0x000fc600078e00d9 */
        /* <DEDUP_REMOVED lines=8> */
.L_x_195:
[----:B------:R-:W-:Y:S05]  /*90f0*/  BSYNC B1 ;  /* 0x0000000000017941 */ /* 0x000fea0003800000 */
.L_x_194:
        /* <DEDUP_REMOVED lines=9> */
.L_x_197:
[----:B------:R-:W-:Y:S05]  /*9190*/  BSYNC B1 ;  /* 0x0000000000017941 */ /* 0x000fea0003800000 */
.L_x_196:
        /* <DEDUP_REMOVED lines=9> */
.L_x_199:
[----:B------:R-:W-:Y:S05]  /*9230*/  BSYNC B1 ;  /* 0x0000000000017941 */ /* 0x000fea0003800000 */
.L_x_198:
[----:B-----5:R-:W-:Y:S01]  /*9240*/  HADD2.F32 R169, -RZ, R3.H0_H0 ;  /* 0x20000003ffa97230 */ /* 0x020fe20000004100 */
[----:B------:R-:W-:Y:S01]  /*9250*/  BSSY B1, `(.L_x_200) ;  /* 0x000000b000017945 */ /* 0x000fe20003800000 */
[----:B------:R-:W-:-:S03]  /*9260*/  @P6 IMAD.MOV.U32 R168, RZ, RZ, R216 ;  /* 0x000000ffffa86224 */ /* 0x000fc600078e00d8 */
        /* <DEDUP_REMOVED lines=9> */
.L_x_201:
[----:B------:R-:W-:Y:S05]  /*9300*/  BSYNC B1 ;  /* 0x0000000000017941 */ /* 0x000fea0003800000 */
.L_x_200:
[----:B-----5:R-:W-:Y:S01]  /*9310*/  HADD2.F32 R169, -RZ, R3.H0_H0 ;  /* 0x20000003ffa97230 */ /* 0x020fe20000004100 */
[----:B------:R-:W-:Y:S04]  /*9320*/  BSSY B1, `(.L_x_202) ;  /* 0x000000b000017945 */ /* 0x000fe80003800000 */
[----:B------:R-:W-:Y:S01]  /*9330*/  FMUL R168, R169, R16 ;  /* 0x00000010a9a87220 */ /* 0x000fe20000400000 */
[----:B------:R-:W-:-:S03]  /*9340*/  @P6 MOV R169, R217 ;  /* 0x000000d900a96202 */ /* 0x000fc60000000f00 */
        /* <DEDUP_REMOVED lines=8> */
.L_x_203:
[----:B------:R-:W-:Y:S05]  /*93d0*/  BSYNC B1 ;  /* 0x0000000000017941 */ /* 0x000fea0003800000 */
.L_x_202:
        /* <DEDUP_REMOVED lines=9> */
.L_x_205:
[----:B------:R-:W-:Y:S05]  /*9470*/  BSYNC B1 ;  /* 0x0000000000017941 */ /* 0x000fea0003800000 */
.L_x_204:
        /* <DEDUP_REMOVED lines=9> */
.L_x_207:
[----:B------:R-:W-:Y:S05]  /*9510*/  BSYNC B1 ;  /* 0x0000000000017941 */ /* 0x000fea0003800000 */
.L_x_206:
        /* <DEDUP_REMOVED lines=12> */
.L_x_209:
[----:B------:R-:W-:Y:S05]  /*95e0*/  BSYNC B1 ;  /* 0x0000000000017941 */ /* 0x000fea0003800000 */
.L_x_208:
        /* <DEDUP_REMOVED lines=12> */
.L_x_211:
[----:B------:R-:W-:Y:S05]  /*96b0*/  BSYNC B1 ;  /* 0x0000000000017941 */ /* 0x000fea0003800000 */
.L_x_210:
        /* <DEDUP_REMOVED lines=9> */
.L_x_213:
[----:B------:R-:W-:Y:S05]  /*9750*/  BSYNC B1 ;  /* 0x0000000000017941 */ /* 0x000fea0003800000 */
.L_x_212:
        /* <DEDUP_REMOVED lines=9> */
.L_x_215:
[----:B------:R-:W-:Y:S05]  /*97f0*/  BSYNC B1 ;  /* 0x0000000000017941 */ /* 0x000fea0003800000 */
.L_x_214:
        /* <DEDUP_REMOVED lines=12> */
.L_x_217:
[----:B------:R-:W-:Y:S05]  /*98c0*/  BSYNC B1 ;  /* 0x0000000000017941 */ /* 0x000fea0003800000 */
.L_x_216:
[----:B-----5:R-:W-:Y:S01]  /*98d0*/  HADD2.F32 R169, -RZ, R3.H0_H0 ;  /* 0x20000003ffa97230 */ /* 0x020fe20000004100 */
[----:B------:R-:W-:Y:S04]  /*98e0*/  BSSY B1, `(.L_x_218) ;  /* 0x000000b000017945 */ /* 0x000fe80003800000 */
[----:B------:R-:W-:Y:S01]  /*98f0*/  FMUL R168, R169, R16 ;  /* 0x00000010a9a87220 */ /* 0x000fe20000400000 */
[----:B------:R-:W-:-:S03]  /*9900*/  @P6 IMAD.MOV.U32 R169, RZ, RZ, R217 ;  /* 0x000000ffffa96224 */ /* 0x000fc600078e00d9 */
[----:B------:R-:W-:-:S05]  /*9910*/  FFMA R168, R183, R2, R168 ;  /* 0x00000002b7a87223 */ /* 0x000fca00000000a8 */
[----:B------:R-:W-:-:S04]  /*9920*/  F2FP.F16.F32.PACK_AB R168, RZ, R168 ;  /* 0x000000a8ffa8723e */ /* 0x000fc800000000ff */
[----:B------:R-:W-:Y:S02]  /*9930*/  PRMT R170, R168, 0x7610, R170 ;  /* 0x00007610a8aa7816 */ /* 0x000fe400000000aa */
[----:B------:R-:W-:-:S05]  /*9940*/  @P6 MOV R168, R216 ;  /* 0x000000d800a86202 */ /* 0x000fca0000000f00 */
[----:B------:R0:W-:Y:S01]  /*9950*/  @P6 STG.E.U16 desc[UR46][R168.64+0x72], R170 ;  /* 0x000072aaa8006986 */ /* 0x0001e2000c10152e */
[----:B------:R-:W-:-:S13]  /*9960*/  ISETP.GT.AND P6, PT, R0, 0x40, P0 ;  /* 0x000000400000780c */ /* 0x000fda00007c4270 */
[----:B0-----:R-:W-:Y:S05]  /*9970*/  @!P6 BRA `(.L_x_219) ;  /* 0x000000000004e947 */ /* 0x001fea0003800000 */
[----:B------:R0:W5:Y:S02]  /*9980*/  LDG.E.LTC128B.U16 R3, desc[UR46][R20.64+0x80] ;  /* 0x0000802e14037981 */ /* 0x000164000c1e1520 */
.L_x_219:
[----:B------:R-:W-:Y:S05]  /*9990*/  BSYNC B1 ;  /* 0x0000000000017941 */ /* 0x000fea0003800000 */
.L_x_218:
        /* <DEDUP_REMOVED lines=9> */
.L_x_221:
[----:B------:R-:W-:Y:S05]  /*9a30*/  BSYNC B1 ;  /* 0x0000000000017941 */ /* 0x000fea0003800000 */
.L_x_220:
        /* <DEDUP_REMOVED lines=9> */
.L_x_223:
[----:B------:R-:W-:Y:S05]  /*9ad0*/  BSYNC B1 ;  /* 0x0000000000017941 */ /* 0x000fea0003800000 */
.L_x_222:
        /* <DEDUP_REMOVED lines=9> */
.L_x_225:
[----:B------:R-:W-:Y:S05]  /*9b70*/  BSYNC B1 ;  /* 0x0000000000017941 */ /* 0x000fea0003800000 */
.L_x_224:
        /* <DEDUP_REMOVED lines=9> */
.L_x_227:
[----:B------:R-:W-:Y:S05]  /*9c10*/  BSYNC B1 ;  /* 0x0000000000017941 */ /* 0x000fea0003800000 */
.L_x_226:
        /* <DEDUP_REMOVED lines=9> */
.L_x_229:
[----:B------:R-:W-:Y:S05]  /*9cb0*/  BSYNC B1 ;  /* 0x0000000000017941 */ /* 0x000fea0003800000 */
.L_x_228:
        /* <DEDUP_REMOVED lines=9> */
.L_x_231:
[----:B------:R-:W-:Y:S05]  /*9d50*/  BSYNC B1 ;  /* 0x0000000000017941 */ /* 0x000fea0003800000 */
.L_x_230:
        /* <DEDUP_REMOVED lines=9> */
.L_x_233:
[----:B------:R-:W-:Y:S05]  /*9df0*/  BSYNC B1 ;  /* 0x0000000000017941 */ /* 0x000fea0003800000 */
.L_x_232:
        /* <DEDUP_REMOVED lines=9> */
.L_x_235:
[----:B------:R-:W-:Y:S05]  /*9e90*/  BSYNC B1 ;  /* 0x0000000000017941 */ /* 0x000fea0003800000 */
.L_x_234:
        /* <DEDUP_REMOVED lines=9> */
.L_x_237:
[----:B------:R-:W-:Y:S05]  /*9f30*/  BSYNC B1 ;  /* 0x0000000000017941 */ /* 0x000fea0003800000 */
.L_x_236:
        /* <DEDUP_REMOVED lines=9> */
.L_x_239:
[----:B------:R-:W-:Y:S05]  /*9fd0*/  BSYNC B1 ;  /* 0x0000000000017941 */ /* 0x000fea0003800000 */
.L_x_238:
        /* <DEDUP_REMOVED lines=9> */
.L_x_241:
[----:B------:R-:W-:Y:S05]  /*a070*/  BSYNC B1 ;  /* 0x0000000000017941 */ /* 0x000fea0003800000 */
.L_x_240:
        /* <DEDUP_REMOVED lines=9> */
.L_x_243:
[----:B------:R-:W-:Y:S05]  /*a110*/  BSYNC B1 ;  /* 0x0000000000017941 */ /* 0x000fea0003800000 */
.L_x_242:
        /* <DEDUP_REMOVED lines=9> */
.L_x_245:
[----:B------:R-:W-:Y:S05]  /*a1b0*/  BSYNC B1 ;  /* 0x0000000000017941 */ /* 0x000fea0003800000 */
.L_x_244:
        /* <DEDUP_REMOVED lines=9> */
.L_x_247:
[----:B------:R-:W-:Y:S05]  /*a250*/  BSYNC B1 ;  /* 0x0000000000017941 */ /* 0x000fea0003800000 */
.L_x_246:
        /* <DEDUP_REMOVED lines=9> */
.L_x_249:
[----:B------:R-:W-:Y:S05]  /*a2f0*/  BSYNC B1 ;  /* 0x0000000000017941 */ /* 0x000fea0003800000 */
.L_x_248:
        /* <DEDUP_REMOVED lines=9> */
.L_x_251:
[----:B------:R-:W-:Y:S05]  /*a390*/  BSYNC B1 ;  /* 0x0000000000017941 */ /* 0x000fea0003800000 */
.L_x_250:
        /* <DEDUP_REMOVED lines=9> */
.L_x_253:
[----:B------:R-:W-:Y:S05]  /*a430*/  BSYNC B1 ;  /* 0x0000000000017941 */ /* 0x000fea0003800000 */
.L_x_252:
        /* <DEDUP_REMOVED lines=9> */
.L_x_255:
[----:B------:R-:W-:Y:S05]  /*a4d0*/  BSYNC B1 ;  /* 0x0000000000017941 */ /* 0x000fea0003800000 */
.L_x_254:
        /* <DEDUP_REMOVED lines=9> */
.L_x_257:
[----:B------:R-:W-:Y:S05]  /*a570*/  BSYNC B1 ;  /* 0x0000000000017941 */ /* 0x000fea0003800000 */
.L_x_256:
        /* <DEDUP_REMOVED lines=9> */
.L_x_259:
[----:B------:R-:W-:Y:S05]  /*a610*/  BSYNC B1 ;  /* 0x0000000000017941 */ /* 0x000fea0003800000 */
.L_x_258:
        /* <DEDUP_REMOVED lines=9> */
.L_x_261:
[----:B------:R-:W-:Y:S05]  /*a6b0*/  BSYNC B1 ;  /* 0x0000000000017941 */ /* 0x000fea0003800000 */
.L_x_260:
        /* <DEDUP_REMOVED lines=9> */
.L_x_263:
[----:B------:R-:W-:Y:S05]  /*a750*/  BSYNC B1 ;  /* 0x0000000000017941 */ /* 0x000fea0003800000 */
.L_x_262:
        /* <DEDUP_REMOVED lines=9> */
.L_x_265:
[----:B------:R-:W-:Y:S05]  /*a7f0*/  BSYNC B1 ;  /* 0x0000000000017941 */ /* 0x000fea0003800000 */
.L_x_264:
        /* <DEDUP_REMOVED lines=9> */
.L_x_267:
[----:B------:R-:W-:Y:S05]  /*a890*/  BSYNC B1 ;  /* 0x0000000000017941 */ /* 0x000fea0003800000 */
.L_x_266:
        /* <DEDUP_REMOVED lines=9> */
.L_x_269:
[----:B------:R-:W-:Y:S05]  /*a930*/  BSYNC B1 ;  /* 0x0000000000017941 */ /* 0x000fea0003800000 */
.L_x_268:
        /* <DEDUP_REMOVED lines=9> */
.L_x_271:
[----:B------:R-:W-:Y:S05]  /*a9d0*/  BSYNC B1 ;  /* 0x0000000000017941 */ /* 0x000fea0003800000 */
.L_x_270:
        /* <DEDUP_REMOVED lines=9> */
.L_x_273:
[----:B------:R-:W-:Y:S05]  /*aa70*/  BSYNC B1 ;  /* 0x0000000000017941 */ /* 0x000fea0003800000 */
.L_x_272:
        /* <DEDUP_REMOVED lines=9> */
.L_x_275:
[----:B------:R-:W-:Y:S05]  /*ab10*/  BSYNC B1 ;  /* 0x0000000000017941 */ /* 0x000fea0003800000 */
.L_x_274:
        /* <DEDUP_REMOVED lines=9> */
.L_x_277:
[----:B------:R-:W-:Y:S05]  /*abb0*/  BSYNC B1 ;  /* 0x0000000000017941 */ /* 0x000fea0003800000 */
.L_x_276:
        /* <DEDUP_REMOVED lines=9> */
.L_x_279:
[----:B------:R-:W-:Y:S05]  /*ac50*/  BSYNC B1 ;  /* 0x0000000000017941 */ /* 0x000fea0003800000 */
.L_x_278:
        /* <DEDUP_REMOVED lines=9> */
.L_x_281:
[----:B------:R-:W-:Y:S05]  /*acf0*/  BSYNC B1 ;  /* 0x0000000000017941 */ /* 0x000fea0003800000 */
.L_x_280:
        /* <DEDUP_REMOVED lines=9> */
.L_x_283:
[----:B------:R-:W-:Y:S05]  /*ad90*/  BSYNC B1 ;  /* 0x0000000000017941 */ /* 0x000fea0003800000 */
.L_x_282:
        /* <DEDUP_REMOVED lines=9> */
.L_x_285:
[----:B------:R-:W-:Y:S05]  /*ae30*/  BSYNC B1 ;  /* 0x0000000000017941 */ /* 0x000fea0003800000 */
.L_x_284:
        /* <DEDUP_REMOVED lines=9> */
.L_x_287:
[----:B------:R-:W-:Y:S05]  /*aed0*/  BSYNC B1 ;  /* 0x0000000000017941 */ /* 0x000fea0003800000 */
.L_x_286:
        /* <DEDUP_REMOVED lines=12> */
.L_x_289:
[----:B------:R-:W-:Y:S05]  /*afa0*/  BSYNC B1 ;  /* 0x0000000000017941 */ /* 0x000fea0003800000 */
.L_x_288:
        /* <DEDUP_REMOVED lines=12> */
.L_x_291:
[----:B------:R-:W-:Y:S05]  /*b070*/  BSYNC B1 ;  /* 0x0000000000017941 */ /* 0x000fea0003800000 */
.L_x_290:
        /* <DEDUP_REMOVED lines=9> */
.L_x_293:
[----:B------:R-:W-:Y:S05]  /*b110*/  BSYNC B1 ;  /* 0x0000000000017941 */ /* 0x000fea0003800000 */
.L_x_292:
        /* <DEDUP_REMOVED lines=9> */
.L_x_295:
[----:B------:R-:W-:Y:S05]  /*b1b0*/  BSYNC B1 ;  /* 0x0000000000017941 */ /* 0x000fea0003800000 */
.L_x_294:
[----:B-----5:R-:W-:Y:S01]  /*b1c0*/  HADD2.F32 R121, -RZ, R3.H0_H0 ;  /* 0x20000003ff797230 */ /* 0x020fe20000004100 */
[----:B------:R-:W-:Y:S01]  /*b1d0*/  BSSY B1, `(.L_x_296) ;  /* 0x000000b000017945 */ /* 0x000fe20003800000 */
[----:B------:R-:W-:-:S03]  /*b1e0*/  @P6 IMAD.MOV.U32 R120, RZ, RZ, R216 ;  /* 0x000000ffff786224 */ /* 0x000fc600078e00d8 */
[----:B------:R-:W-:-:S04]  /*b1f0*/  FMUL R121, R121, R16 ;  /* 0x0000001079797220 */ /* 0x000fc80000400000 */
        /* <DEDUP_REMOVED lines=8> */
.L_x_297:
[----:B------:R-:W-:Y:S05]  /*b280*/  BSYNC B1 ;  /* 0x0000000000017941 */ /* 0x000fea0003800000 */
.L_x_296:
        /* <DEDUP_REMOVED lines=12> */
.L_x_299:
[----:B------:R-:W-:Y:S05]  /*b350*/  BSYNC B1 ;  /* 0x0000000000017941 */ /* 0x000fea0003800000 */
.L_x_298:
        /* <DEDUP_REMOVED lines=9> */
.L_x_301:
[----:B------:R-:W-:Y:S05]  /*b3f0*/  BSYNC B1 ;  /* 0x0000000000017941 */ /* 0x000fea0003800000 */
.L_x_300:
        /* <DEDUP_REMOVED lines=9> */
.L_x_303:
[----:B------:R-:W-:Y:S05]  /*b490*/  BSYNC B1 ;  /* 0x0000000000017941 */ /* 0x000fea0003800000 */
.L_x_302:
        /* <DEDUP_REMOVED lines=12> */
.L_x_305:
[----:B------:R-:W-:Y:S05]  /*b560*/  BSYNC B1 ;  /* 0x0000000000017941 */ /* 0x000fea0003800000 */
.L_x_304:
        /* <DEDUP_REMOVED lines=12> */
.L_x_307:
[----:B------:R-:W-:Y:S05]  /*b630*/  BSYNC B1 ;  /* 0x0000000000017941 */ /* 0x000fea0003800000 */
.L_x_306:
        /* <DEDUP_REMOVED lines=9> */
.L_x_309:
[----:B------:R-:W-:Y:S05]  /*b6d0*/  BSYNC B1 ;  /* 0x0000000000017941 */ /* 0x000fea0003800000 */
.L_x_308:
        /* <DEDUP_REMOVED lines=9> */
.L_x_311:
[----:B------:R-:W-:Y:S05]  /*b770*/  BSYNC B1 ;  /* 0x0000000000017941 */ /* 0x000fea0003800000 */
.L_x_310:
        /* <DEDUP_REMOVED lines=12> */
.L_x_313:
[----:B------:R-:W-:Y:S05]  /*b840*/  BSYNC B1 ;  /* 0x0000000000017941 */ /* 0x000fea0003800000 */
.L_x_312:
        /* <DEDUP_REMOVED lines=12> */
.L_x_315:
[----:B------:R-:W-:Y:S05]  /*b910*/  BSYNC B1 ;  /* 0x0000000000017941 */ /* 0x000fea0003800000 */
.L_x_314:
        /* <DEDUP_REMOVED lines=9> */
.L_x_317:
[----:B------:R-:W-:Y:S05]  /*b9b0*/  BSYNC B1 ;  /* 0x0000000000017941 */ /* 0x000fea0003800000 */
.L_x_316:
        /* <DEDUP_REMOVED lines=9> */
.L_x_319:
[----:B------:R-:W-:Y:S05]  /*ba50*/  BSYNC B1 ;  /* 0x0000000000017941 */ /* 0x000fea0003800000 */
.L_x_318:
        /* <DEDUP_REMOVED lines=9> */
.L_x_321:
[----:B------:R-:W-:Y:S05]  /*baf0*/  BSYNC B1 ;  /* 0x0000000000017941 */ /* 0x000fea0003800000 */
.L_x_320:
        /* <DEDUP_REMOVED lines=9> */
.L_x_323:
[----:B------:R-:W-:Y:S05]  /*bb90*/  BSYNC B1 ;  /* 0x0000000000017941 */ /* 0x000fea0003800000 */
.L_x_322:
        /* <DEDUP_REMOVED lines=9> */
.L_x_325:
[----:B------:R-:W-:Y:S05]  /*bc30*/  BSYNC B1 ;  /* 0x0000000000017941 */ /* 0x000fea0003800000 */
.L_x_324:
        /* <DEDUP_REMOVED lines=9> */
.L_x_327:
[----:B------:R-:W-:Y:S05]  /*bcd0*/  BSYNC B1 ;  /* 0x0000000000017941 */ /* 0x000fea0003800000 */
.L_x_326:
        /* <DEDUP_REMOVED lines=9> */
.L_x_329:
[----:B------:R-:W-:Y:S05]  /*bd70*/  BSYNC B1 ;  /* 0x0000000000017941 */ /* 0x000fea0003800000 */
.L_x_328:
        /* <DEDUP_REMOVED lines=9> */
.L_x_331:
[----:B------:R-:W-:Y:S05]  /*be10*/  BSYNC B1 ;  /* 0x0000000000017941 */ /* 0x000fea0003800000 */
.L_x_330:
        /* <DEDUP_REMOVED lines=9> */
.L_x_333:
[----:B------:R-:W-:Y:S05]  /*beb0*/  BSYNC B1 ;  /* 0x0000000000017941 */ /* 0x000fea0003800000 */
.L_x_332:
        /* <DEDUP_REMOVED lines=9> */
.L_x_335:
[----:B------:R-:W-:Y:S05]  /*bf50*/  BSYNC B1 ;  /* 0x0000000000017941 */ /* 0x000fea0003800000 */
.L_x_334:
        /* <DEDUP_REMOVED lines=9> */
.L_x_337:
[----:B------:R-:W-:Y:S05]  /*bff0*/  BSYNC B1 ;  /* 0x0000000000017941 */ /* 0x000fea0003800000 */
.L_x_336:
        /* <DEDUP_REMOVED lines=9> */
.L_x_339:
[----:B------:R-:W-:Y:S05]  /*c090*/  BSYNC B1 ;  /* 0x0000000000017941 */ /* 0x000fea0003800000 */
.L_x_338:
        /* <DEDUP_REMOVED lines=9> */
.L_x_341:
[----:B------:R-:W-:Y:S05]  /*c130*/  BSYNC B1 ;  /* 0x0000000000017941 */ /* 0x000fea0003800000 */
.L_x_340:
        /* <DEDUP_REMOVED lines=9> */
.L_x_343:
[----:B------:R-:W-:Y:S05]  /*c1d0*/  BSYNC B1 ;  /* 0x0000000000017941 */ /* 0x000fea0003800000 */
.L_x_342:
        /* <DEDUP_REMOVED lines=9> */
.L_x_345:
[----:B------:R-:W-:Y:S05]  /*c270*/  BSYNC B1 ;  /* 0x0000000000017941 */ /* 0x000fea0003800000 */
.L_x_344:
        /* <DEDUP_REMOVED lines=9> */
.L_x_347:
[----:B------:R-:W-:Y:S05]  /*c310*/  BSYNC B1 ;  /* 0x0000000000017941 */ /* 0x000fea0003800000 */
.L_x_346:
        /* <DEDUP_REMOVED lines=9> */
.L_x_349:
[----:B------:R-:W-:Y:S05]  /*c3b0*/  BSYNC B1 ;  /* 0x0000000000017941 */ /* 0x000fea0003800000 */
.L_x_348:
        /* <DEDUP_REMOVED lines=9> */
.L_x_351:
[----:B------:R-:W-:Y:S05]  /*c450*/  BSYNC B1 ;  /* 0x0000000000017941 */ /* 0x000fea0003800000 */
.L_x_350:
        /* <DEDUP_REMOVED lines=9> */
.L_x_353:
[----:B------:R-:W-:Y:S05]  /*c4f0*/  BSYNC B1 ;  /* 0x0000000000017941 */ /* 0x000fea0003800000 */
.L_x_352:
        /* <DEDUP_REMOVED lines=9> */
.L_x_355:
[----:B------:R-:W-:Y:S05]  /*c590*/  BSYNC B1 ;  /* 0x0000000000017941 */ /* 0x000fea0003800000 */
.L_x_354:
        /* <DEDUP_REMOVED lines=9> */
.L_x_357:
[----:B------:R-:W-:Y:S05]  /*c630*/  BSYNC B1 ;  /* 0x0000000000017941 */ /* 0x000fea0003800000 */
.L_x_356:
        /* <DEDUP_REMOVED lines=9> */
.L_x_359:
[----:B------:R-:W-:Y:S05]  /*c6d0*/  BSYNC B1 ;  /* 0x0000000000017941 */ /* 0x000fea0003800000 */
.L_x_358:
        /* <DEDUP_REMOVED lines=9> */
.L_x_361:
[----:B------:R-:W-:Y:S05]  /*c770*/  BSYNC B1 ;  /* 0x0000000000017941 */ /* 0x000fea0003800000 */
.L_x_360:
        /* <DEDUP_REMOVED lines=9> */
.L_x_363:
[----:B------:R-:W-:Y:S05]  /*c810*/  BSYNC B1 ;  /* 0x0000000000017941 */ /* 0x000fea0003800000 */
.L_x_362:
        /* <DEDUP_REMOVED lines=9> */
.L_x_365:
[----:B------:R-:W-:Y:S05]  /*c8b0*/  BSYNC B1 ;  /* 0x0000000000017941 */ /* 0x000fea0003800000 */
.L_x_364:
        /* <DEDUP_REMOVED lines=9> */
.L_x_367:
[----:B------:R-:W-:Y:S05]  /*c950*/  BSYNC B1 ;  /* 0x0000000000017941 */ /* 0x000fea0003800000 */
.L_x_366:
        /* <DEDUP_REMOVED lines=9> */
.L_x_369:
[----:B------:R-:W-:Y:S05]  /*c9f0*/  BSYNC B1 ;  /* 0x0000000000017941 */ /* 0x000fea0003800000 */
.L_x_368:
        /* <DEDUP_REMOVED lines=9> */
.L_x_371:
[----:B------:R-:W-:Y:S05]  /*ca90*/  BSYNC B1 ;  /* 0x0000000000017941 */ /* 0x000fea0003800000 */
.L_x_370:
        /* <DEDUP_REMOVED lines=9> */
.L_x_373:
[----:B------:R-:W-:Y:S05]  /*cb30*/  BSYNC B1 ;  /* 0x0000000000017941 */ /* 0x000fea0003800000 */
.L_x_372:
        /* <DEDUP_REMOVED lines=9> */
.L_x_375:
[----:B------:R-:W-:Y:S05]  /*cbd0*/  BSYNC B1 ;  /* 0x0000000000017941 */ /* 0x000fea0003800000 */
.L_x_374:
        /* <DEDUP_REMOVED lines=9> */
.L_x_377:
[----:B------:R-:W-:Y:S05]  /*cc70*/  BSYNC B1 ;  /* 0x0000000000017941 */ /* 0x000fea0003800000 */
.L_x_376:
        /* <DEDUP_REMOVED lines=9> */
.L_x_379:
[----:B------:R-:W-:Y:S05]  /*cd10*/  BSYNC B1 ;  /* 0x0000000000017941 */ /* 0x000fea0003800000 */
.L_x_378:
        /* <DEDUP_REMOVED lines=9> */
.L_x_381:
[----:B------:R-:W-:Y:S05]  /*cdb0*/  BSYNC B1 ;  /* 0x0000000000017941 */ /* 0x000fea0003800000 */
.L_x_380:
        /* <DEDUP_REMOVED lines=9> */
.L_x_383:
[----:B------:R-:W-:Y:S05]  /*ce50*/  BSYNC B1 ;  /* 0x0000000000017941 */ /* 0x000fea0003800000 */
.L_x_382:
        /* <DEDUP_REMOVED lines=12> */
.L_x_385:
[----:B------:R-:W-:Y:S05]  /*cf20*/  BSYNC B1 ;  /* 0x0000000000017941 */ /* 0x000fea0003800000 */
.L_x_384:
        /* <DEDUP_REMOVED lines=12> */
.L_x_387:
[----:B------:R-:W-:Y:S05]  /*cff0*/  BSYNC B1 ;  /* 0x0000000000017941 */ /* 0x000fea0003800000 */
.L_x_386:
        /* <DEDUP_REMOVED lines=9> */
.L_x_389:
[----:B------:R-:W-:Y:S05]  /*d090*/  BSYNC B1 ;  /* 0x0000000000017941 */ /* 0x000fea0003800000 */
.L_x_388:
        /* <DEDUP_REMOVED lines=9> */
.L_x_391:
[----:B------:R-:W-:Y:S05]  /*d130*/  BSYNC B1 ;  /* 0x0000000000017941 */ /* 0x000fea0003800000 */
.L_x_390:
        /* <DEDUP_REMOVED lines=12> */
.L_x_393:
[----:B------:R-:W-:Y:S05]  /*d200*/  BSYNC B1 ;  /* 0x0000000000017941 */ /* 0x000fea0003800000 */
.L_x_392:
        /* <DEDUP_REMOVED lines=12> */
.L_x_395:
[----:B------:R-:W-:Y:S05]  /*d2d0*/  BSYNC B1 ;  /* 0x0000000000017941 */ /* 0x000fea0003800000 */
.L_x_394:
        /* <DEDUP_REMOVED lines=9> */
.L_x_397:
[----:B------:R-:W-:Y:S05]  /*d370*/  BSYNC B1 ;  /* 0x0000000000017941 */ /* 0x000fea0003800000 */
.L_x_396:
        /* <DEDUP_REMOVED lines=9> */
.L_x_399:
[----:B------:R-:W-:Y:S05]  /*d410*/  BSYNC B1 ;  /* 0x0000000000017941 */ /* 0x000fea0003800000 */
.L_x_398:
        /* <DEDUP_REMOVED lines=12> */
.L_x_401:
[----:B------:R-:W-:Y:S05]  /*d4e0*/  BSYNC B1 ;  /* 0x0000000000017941 */ /* 0x000fea0003800000 */
.L_x_400:
        /* <DEDUP_REMOVED lines=12> */
.L_x_403:
[----:B------:R-:W-:Y:S05]  /*d5b0*/  BSYNC B1 ;  /* 0x0000000000017941 */ /* 0x000fea0003800000 */
.L_x_402:
        /* <DEDUP_REMOVED lines=9> */
.L_x_405:
[----:B------:R-:W-:Y:S05]  /*d650*/  BSYNC B1 ;  /* 0x0000000000017941 */ /* 0x000fea0003800000 */
.L_x_404:
        /* <DEDUP_REMOVED lines=9> */
.L_x_407:
[----:B------:R-:W-:Y:S05]  /*d6f0*/  BSYNC B1 ;  /* 0x0000000000017941 */ /* 0x000fea0003800000 */
.L_x_406:
        /* <DEDUP_REMOVED lines=12> */
.L_x_409:
[----:B------:R-:W-:Y:S05]  /*d7c0*/  BSYNC B1 ;  /* 0x0000000000017941 */ /* 0x000fea0003800000 */
.L_x_408:
        /* <DEDUP_REMOVED lines=12> */
.L_x_411:
[----:B------:R-:W-:Y:S05]  /*d890*/  BSYNC B1 ;  /* 0x0000000000017941 */ /* 0x000fea0003800000 */
.L_x_410:
        /* <DEDUP_REMOVED lines=9> */
.L_x_413:
[----:B------:R-:W-:Y:S05]  /*d930*/  BSYNC B1 ;  /* 0x0000000000017941 */ /* 0x000fea0003800000 */
.L_x_412:
        /* <DEDUP_REMOVED lines=9> */
.L_x_415:
[----:B------:R-:W-:Y:S05]  /*d9d0*/  BSYNC B1 ;  /* 0x0000000000017941 */ /* 0x000fea0003800000 */
.L_x_414:
        /* <DEDUP_REMOVED lines=9> */
.L_x_417:
[----:B------:R-:W-:Y:S05]  /*da70*/  BSYNC B1 ;  /* 0x0000000000017941 */ /* 0x000fea0003800000 */
.L_x_416:
        /* <DEDUP_REMOVED lines=9> */
.L_x_419:
[----:B------:R-:W-:Y:S05]  /*db10*/  BSYNC B1 ;  /* 0x0000000000017941 */ /* 0x000fea0003800000 */
.L_x_418:
        /* <DEDUP_REMOVED lines=9> */
.L_x_421:
[----:B------:R-:W-:Y:S05]  /*dbb0*/  BSYNC B1 ;  /* 0x0000000000017941 */ /* 0x000fea0003800000 */
.L_x_420:
        /* <DEDUP_REMOVED lines=9> */
.L_x_423:
[----:B------:R-:W-:Y:S05]  /*dc50*/  BSYNC B1 ;  /* 0x0000000000017941 */ /* 0x000fea0003800000 */
.L_x_422:
        /* <DEDUP_REMOVED lines=9> */
.L_x_425:
[----:B------:R-:W-:Y:S05]  /*dcf0*/  BSYNC B1 ;  /* 0x0000000000017941 */ /* 0x000fea0003800000 */
.L_x_424:
        /* <DEDUP_REMOVED lines=9> */
.L_x_427:
[----:B------:R-:W-:Y:S05]  /*dd90*/  BSYNC B1 ;  /* 0x0000000000017941 */ /* 0x000fea0003800000 */
.L_x_426:
        /* <DEDUP_REMOVED lines=9> */
.L_x_429:
[----:B------:R-:W-:Y:S05]  /*de30*/  BSYNC B1 ;  /* 0x0000000000017941 */ /* 0x000fea0003800000 */
.L_x_428:
        /* <DEDUP_REMOVED lines=9> */
.L_x_431:
[----:B------:R-:W-:Y:S05]  /*ded0*/  BSYNC B1 ;  /* 0x0000000000017941 */ /* 0x000fea0003800000 */
.L_x_430:
        /* <DEDUP_REMOVED lines=9> */
.L_x_433:
[----:B------:R-:W-:Y:S05]  /*df70*/  BSYNC B1 ;  /* 0x0000000000017941 */ /* 0x000fea0003800000 */
.L_x_432:
        /* <DEDUP_REMOVED lines=9> */
.L_x_435:
[----:B------:R-:W-:Y:S05]  /*e010*/  BSYNC B1 ;  /* 0x0000000000017941 */ /* 0x000fea0003800000 */
.L_x_434:
[----:B-----5:R-:W-:Y:S01]  /*e020*/  HADD2.F32 R57, -RZ, R3.H0_H0 ;  /* 0x20000003ff397230 */ /* 0x020fe20000004100 */
[----:B------:R-:W-:Y:S01]  /*e030*/  ISETP.GT.AND P0, PT, R0, 0x99, P0 ;  /* 0x000000990000780c */ /* 0x000fe20000704270 */
[----:B------:R-:W-:Y:S03]  /*e040*/  BSSY B1, `(.L_x_436) ;  /* 0x0000007000017945 */ /* 0x000fe60003800000 */
[----:B------:R-:W-:-:S04]  /*e050*/  FMUL R57, R57, R16 ;  /* 0x0000001039397220 */ /* 0x000fc80000400000 */
[----:B------:R-:W-:-:S05]  /*e060*/  FFMA R57, R68, R2, R57 ;  /* 0x0000000244397223 */ /* 0x000fca0000000039 */
[----:B------:R-:W-:-:S05]  /*e070*/  F2FP.F16.F32.PACK_AB R57, RZ, R57 ;  /* 0x00000039ff39723e */ /* 0x000fca00000000ff */
[----:B------:R0:W-:Y:S01]  /*e080*/  @P6 STG.E.U16 desc[UR46][R4.64+0x130], R57 ;  /* 0x0001303904006986 */ /* 0x0001e2000c10152e */
[----:B------:R-:W-:Y:S05]  /*e090*/  @!P0 BRA `(.L_x_437) ;  /* 0x0000000000048947 */ /* 0x000fea0003800000 */
[----:B------:R0:W5:Y:S02]  /*e0a0*/  LDG.E.LTC128B.U16 R3, desc[UR46][R20.64+0x132] ;  /* 0x0001322e14037981 */ /* 0x000164000c1e1520 */
.L_x_437:
[----:B------:R-:W-:Y:S05]  /*e0b0*/  BSYNC B1 ;  /* 0x0000000000017941 */ /* 0x000fea0003800000 */
.L_x_436:
[----:B0----5:R-:W-:Y:S01]  /*e0c0*/  HADD2.F32 R21, -RZ, R3.H0_H0 ;  /* 0x20000003ff157230 */ /* 0x021fe20000004100 */
        /* <DEDUP_REMOVED lines=8> */
.L_x_439:
[----:B------:R-:W-:Y:S05]  /*e150*/  BSYNC B1 ;  /* 0x0000000000017941 */ /* 0x000fea0003800000 */
.L_x_438:
[----:B0----5:R-:W-:Y:S01]  /*e160*/  HADD2.F32 R5, -RZ, R3.H0_H0 ;  /* 0x20000003ff057230 */ /* 0x021fe20000004100 */
[----:B------:R-:W-:Y:S01]  /*e170*/  ISETP.GT.AND P5, PT, R0, 0x99, P5 ;  /* 0x000000990000780c */ /* 0x000fe20002fa4270 */
[----:B------:R-:W-:Y:S01]  /*e180*/  @P6 IMAD.MOV.U32 R4, RZ, RZ, R6 ;  /* 0x000000ffff046224 */ /* 0x000fe200078e0006 */
[----:B------:R-:W-:Y:S02]  /*e190*/  BSSY B1, `(.L_x_440) ;  /* 0x0000009000017945 */ /* 0x000fe40003800000 */
[----:B------:R-:W-:-:S04]  /*e1a0*/  FMUL R5, R5, R16 ;  /* 0x0000001005057220 */ /* 0x000fc80000400000 */
[----:B------:R-:W-:-:S05]  /*e1b0*/  FFMA R5, R70, R2, R5 ;  /* 0x0000000246057223 */ /* 0x000fca0000000005 */
[----:B------:R-:W-:-:S04]  /*e1c0*/  F2FP.F16.F32.PACK_AB R5, RZ, R5 ;  /* 0x00000005ff05723e */ /* 0x000fc800000000ff */
[----:B------:R-:W-:Y:S02]  /*e1d0*/  PRMT R20, R5, 0x7610, R20 ;  /* 0x0000761005147816 */ /* 0x000fe40000000014 */
[----:B------:R-:W-:-:S05]  /*e1e0*/  @P6 MOV R5, R7 ;  /* 0x0000000700056202 */ /* 0x000fca0000000f00 */
[----:B------:R0:W-:Y:S01]  /*e1f0*/  @P6 STG.E.U16 desc[UR46][R4.64+0x130], R20 ;  /* 0x0001301404006986 */ /* 0x0001e2000c10152e */
[----:B------:R-:W-:Y:S05]  /*e200*/  @!P5 BRA `(.L_x_441) ;  /* 0x000000000004d947 */ /* 0x000fea0003800000 */
[----:B------:R0:W5:Y:S02]  /*e210*/  LDG.E.LTC128B.U16 R3, desc[UR46][R18.64+0x132] ;  /* 0x0001322e12037981 */ /* 0x000164000c1e1520 */
.L_x_441:
[----:B------:R-:W-:Y:S05]  /*e220*/  BSYNC B1 ;  /* 0x0000000000017941 */ /* 0x000fea0003800000 */
.L_x_440:
        /* <DEDUP_REMOVED lines=9> */
.L_x_443:
[----:B------:R-:W-:Y:S05]  /*e2c0*/  BSYNC B1 ;  /* 0x0000000000017941 */ /* 0x000fea0003800000 */
.L_x_442:
        /* <DEDUP_REMOVED lines=9> */
.L_x_445:
[----:B------:R-:W-:Y:S05]  /*e360*/  BSYNC B1 ;  /* 0x0000000000017941 */ /* 0x000fea0003800000 */
.L_x_444:
        /* <DEDUP_REMOVED lines=9> */
.L_x_447:
[----:B------:R-:W-:Y:S05]  /*e400*/  BSYNC B1 ;  /* 0x0000000000017941 */ /* 0x000fea0003800000 */
.L_x_446:
[----:B-----5:R-:W-:Y:S01]  /*e410*/  HADD2.F32 R5, -RZ, R3.H0_H0 ;  /* 0x20000003ff057230 */ /* 0x020fe20000004100 */
[----:B------:R-:W-:Y:S01]  /*e420*/  ISETP.GT.AND P5, PT, R0, 0x81, P3 ;  /* 0x000000810000780c */ /* 0x000fe20001fa4270 */
[----:B0-----:R-:W-:Y:S01]  /*e430*/  @P0 IMAD.MOV.U32 R4, RZ, RZ, R14 ;  /* 0x000000ffff040224 */ /* 0x001fe200078e000e */
[----:B------:R-:W-:Y:S02]  /*e440*/  BSSY B1, `(.L_x_448) ;  /* 0x0000009000017945 */ /* 0x000fe40003800000 */
[----:B------:R-:W-:-:S04]  /*e450*/  FMUL R5, R5, R16 ;  /* 0x0000001005057220 */ /* 0x000fc80000400000 */
[----:B------:R-:W-:-:S05]  /*e460*/  FFMA R5, R42, R2, R5 ;  /* 0x000000022a057223 */ /* 0x000fca0000000005 */
[----:B------:R-:W-:-:S04]  /*e470*/  F2FP.F16.F32.PACK_AB R5, RZ, R5 ;  /* 0x00000005ff05723e */ /* 0x000fc800000000ff */
[----:B------:R-:W-:Y:S01]  /*e480*/  PRMT R6, R5, 0x7610, R6 ;  /* 0x0000761005067816 */ /* 0x000fe20000000006 */
[----:B------:R-:W-:-:S05]  /*e490*/  @P0 IMAD.MOV.U32 R5, RZ, RZ, R15 ;  /* 0x000000ffff050224 */ /* 0x000fca00078e000f */
[----:B------:R0:W-:Y:S01]  /*e4a0*/  @P0 STG.E.U16 desc[UR46][R4.64+0x100], R6 ;  /* 0x0001000604000986 */ /* 0x0001e2000c10152e */
[----:B------:R-:W-:Y:S05]  /*e4b0*/  @!P5 BRA `(.L_x_449) ;  /* 0x000000000004d947 */ /* 0x000fea0003800000 */
[----:B------:R0:W5:Y:S02]  /*e4c0*/  LDG.E.LTC128B.U16 R3, desc[UR46][R10.64+0x102] ;  /* 0x0001022e0a037981 */ /* 0x000164000c1e1520 */
.L_x_449:
[----:B------:R-:W-:Y:S05]  /*e4d0*/  BSYNC B1 ;  /* 0x0000000000017941 */ /* 0x000fea0003800000 */
.L_x_448:
[----:B0----5:R-:W-:Y:S01]  /*e4e0*/  HADD2.F32 R5, -RZ, R3.H0_H0 ;  /* 0x20000003ff057230 */ /* 0x021fe20000004100 */
[----:B------:R-:W-:Y:S01]  /*e4f0*/  ISETP.GT.AND P0, PT, R0, 0x88, P4 ;  /* 0x000000880000780c */ /* 0x000fe20002704270 */
[----:B------:R-:W-:Y:S03]  /*e500*/  BSSY B1, `(.L_x_450) ;  /* 0x000000a000017945 */ /* 0x000fe60003800000 */
[----:B------:R-:W-:Y:S01]  /*e510*/  FMUL R4, R5, R16 ;  /* 0x0000001005047220 */ /* 0x000fe20000400000 */
[----:B------:R-:W-:-:S03]  /*e520*/  @P5 IMAD.MOV.U32 R5, RZ, RZ, R15 ;  /* 0x000000ffff055224 */ /* 0x000fc600078e000f */
[----:B------:R-:W-:-:S05]  /*e530*/  FFMA R4, R43, R2, R4 ;  /* 0x000000022b047223 */ /* 0x000fca0000000004 */
[----:B------:R-:W-:-:S04]  /*e540*/  F2FP.F16.F32.PACK_AB R4, RZ, R4 ;  /* 0x00000004ff04723e */ /* 0x000fc800000000ff */
[----:B------:R-:W-:Y:S01]  /*e550*/  PRMT R6, R4, 0x7610, R6 ;  /* 0x0000761004067816 */ /* 0x000fe20000000006 */
[----:B------:R-:W-:-:S05]  /*e560*/  @P5 IMAD.MOV.U32 R4, RZ, RZ, R14 ;  /* 0x000000ffff045224 */ /* 0x000fca00078e000e */
[----:B------:R0:W-:Y:S01]  /*e570*/  @P5 STG.E.U16 desc[UR46][R4.64+0x102], R6 ;  /* 0x0001020604005986 */ /* 0x0001e2000c10152e */
[----:B------:R-:W-:Y:S05]  /*e580*/  @!P0 BRA `(.L_x_451) ;  /* 0x0000000000048947 */ /* 0x000fea0003800000 */
[----:B------:R0:W5:Y:S02]  /*e590*/  LDG.E.LTC128B.U16 R3, desc[UR46][R8.64+0x110] ;  /* 0x0001102e08037981 */ /* 0x000164000c1e1520 */
.L_x_451:
[----:B------:R-:W-:Y:S05]  /*e5a0*/  BSYNC B1 ;  /* 0x0000000000017941 */ /* 0x000fea0003800000 */
.L_x_450:
        /* <DEDUP_REMOVED lines=9> */
.L_x_453:
[----:B------:R-:W-:Y:S05]  /*e640*/  BSYNC B1 ;  /* 0x0000000000017941 */ /* 0x000fea0003800000 */
.L_x_452:
        /* <DEDUP_REMOVED lines=9> */
.L_x_455:
[----:B------:R-:W-:Y:S05]  /*e6e0*/  BSYNC B1 ;  /* 0x0000000000017941 */ /* 0x000fea0003800000 */
.L_x_454:
        /* <DEDUP_REMOVED lines=12> */
.L_x_457:
[----:B------:R-:W-:Y:S05]  /*e7b0*/  BSYNC B1 ;  /* 0x0000000000017941 */ /* 0x000fea0003800000 */
.L_x_456:
[----:B0----5:R-:W-:Y:S01]  /*e7c0*/  HADD2.F32 R5, -RZ, R3.H0_H0 ;  /* 0x20000003ff057230 */ /* 0x021fe20000004100 */
[----:B------:R-:W-:Y:S01]  /*e7d0*/  ISETP.GT.AND P0, PT, R0, 0x90, P4 ;  /* 0x000000900000780c */ /* 0x000fe20002704270 */
[----:B------:R-:W-:Y:S03]  /*e7e0*/  BSSY B1, `(.L_x_458) ;  /* 0x000000a000017945 */ /* 0x000fe60003800000 */
[----:B------:R-:W-:Y:S01]  /*e7f0*/  FMUL R4, R5, R16 ;  /* 0x0000001005047220 */ /* 0x000fe20000400000 */
[----:B------:R-:W-:-:S03]  /*e800*/  @P5 IMAD.MOV.U32 R5, RZ, RZ, R15 ;  /* 0x000000ffff055224 */ /* 0x000fc600078e000f */
[----:B------:R-:W-:-:S05]  /*e810*/  FFMA R4, R47, R2, R4 ;  /* 0x000000022f047223 */ /* 0x000fca0000000004 */
[----:B------:R-:W-:-:S04]  /*e820*/  F2FP.F16.F32.PACK_AB R4, RZ, R4 ;  /* 0x00000004ff04723e */ /* 0x000fc800000000ff */
[----:B------:R-:W-:Y:S02]  /*e830*/  PRMT R6, R4, 0x7610, R6 ;  /* 0x0000761004067816 */ /* 0x000fe40000000006 */
[----:B------:R-:W-:-:S05]  /*e840*/  @P5 MOV R4, R14 ;  /* 0x0000000e00045202 */ /* 0x000fca0000000f00 */
[----:B------:R0:W-:Y:S01]  /*e850*/  @P5 STG.E.U16 desc[UR46][R4.64+0x112], R6 ;  /* 0x0001120604005986 */ /* 0x0001e2000c10152e */
[----:B------:R-:W-:Y:S05]  /*e860*/  @!P0 BRA `(.L_x_459) ;  /* 0x0000000000048947 */ /* 0x000fea0003800000 */
[----:B------:R0:W5:Y:S02]  /*e870*/  LDG.E.LTC128B.U16 R3, desc[UR46][R8.64+0x120] ;  /* 0x0001202e08037981 */ /* 0x000164000c1e1520 */
.L_x_459:
[----:B------:R-:W-:Y:S05]  /*e880*/  BSYNC B1 ;  /* 0x0000000000017941 */ /* 0x000fea0003800000 */
.L_x_458:
        /* <DEDUP_REMOVED lines=9> */
.L_x_461:
[----:B------:R-:W-:Y:S05]  /*e920*/  BSYNC B1 ;  /* 0x0000000000017941 */ /* 0x000fea0003800000 */
.L_x_460:
        /* <DEDUP_REMOVED lines=9> */
.L_x_463:
[----:B------:R-:W-:Y:S05]  /*e9c0*/  BSYNC B1 ;  /* 0x0000000000017941 */ /* 0x000fea0003800000 */
.L_x_462:
        /* <DEDUP_REMOVED lines=12> */
.L_x_465:
[----:B------:R-:W-:Y:S05]  /*ea90*/  BSYNC B1 ;  /* 0x0000000000017941 */ /* 0x000fea0003800000 */
.L_x_464:
        /* <DEDUP_REMOVED lines=12> */
.L_x_467:
[----:B------:R-:W-:Y:S05]  /*eb60*/  BSYNC B1 ;  /* 0x0000000000017941 */ /* 0x000fea0003800000 */
.L_x_466:
        /* <DEDUP_REMOVED lines=9> */
.L_x_469:
[----:B------:R-:W-:Y:S05]  /*ec00*/  BSYNC B1 ;  /* 0x0000000000017941 */ /* 0x000fea0003800000 */
.L_x_468:
        /* <DEDUP_REMOVED lines=9> */
.L_x_471:
[----:B------:R-:W-:Y:S05]  /*eca0*/  BSYNC B1 ;  /* 0x0000000000017941 */ /* 0x000fea0003800000 */
.L_x_470:
[----:B-----5:R-:W-:Y:S01]  /*ecb0*/  HADD2.F32 R5, -RZ, R3.H0_H0 ;  /* 0x20000003ff057230 */ /* 0x020fe20000004100 */
[----:B------:R-:W-:Y:S01]  /*ecc0*/  ISETP.GT.AND P3, PT, R0, 0x99, P3 ;  /* 0x000000990000780c */ /* 0x000fe20001f64270 */
[----:B0-----:R-:W-:Y:S01]  /*ecd0*/  @P0 IMAD.MOV.U32 R4, RZ, RZ, R14 ;  /* 0x000000ffff040224 */ /* 0x001fe200078e000e */
        /* <DEDUP_REMOVED lines=9> */
.L_x_473:
[----:B------:R-:W-:Y:S05]  /*ed70*/  BSYNC B1 ;  /* 0x0000000000017941 */ /* 0x000fea0003800000 */
.L_x_472:
        /* <DEDUP_REMOVED lines=9> */
.L_x_475:
[----:B------:R-:W-:Y:S05]  /*ee10*/  BSYNC B1 ;  /* 0x0000000000017941 */ /* 0x000fea0003800000 */
.L_x_474:
        /* <DEDUP_REMOVED lines=9> */
.L_x_477:
[----:B------:R-:W-:Y:S05]  /*eeb0*/  BSYNC B1 ;  /* 0x0000000000017941 */ /* 0x000fea0003800000 */
.L_x_476:
        /* <DEDUP_REMOVED lines=9> */
.L_x_479:
[----:B------:R-:W-:Y:S05]  /*ef50*/  BSYNC B1 ;  /* 0x0000000000017941 */ /* 0x000fea0003800000 */
.L_x_478:
        /* <DEDUP_REMOVED lines=12> */
.L_x_481:
[----:B------:R-:W-:Y:S05]  /*f020*/  BSYNC B1 ;  /* 0x0000000000017941 */ /* 0x000fea0003800000 */
.L_x_480:
        /* <DEDUP_REMOVED lines=12> */
.L_x_483:
[----:B------:R-:W-:Y:S05]  /*f0f0*/  BSYNC B1 ;  /* 0x0000000000017941 */ /* 0x000fea0003800000 */
.L_x_482:
        /* <DEDUP_REMOVED lines=9> */
.L_x_485:
[----:B------:R-:W-:Y:S05]  /*f190*/  BSYNC B1 ;  /* 0x0000000000017941 */ /* 0x000fea0003800000 */
.L_x_484:
        /* <DEDUP_REMOVED lines=9> */
.L_x_487:
[----:B------:R-:W-:Y:S05]  /*f230*/  BSYNC B1 ;  /* 0x0000000000017941 */ /* 0x000fea0003800000 */
.L_x_486:
        /* <DEDUP_REMOVED lines=12> */
.L_x_489:
[----:B------:R-:W-:Y:S05]  /*f300*/  BSYNC B1 ;  /* 0x0000000000017941 */ /* 0x000fea0003800000 */
.L_x_488:
        /* <DEDUP_REMOVED lines=12> */
.L_x_491:
[----:B------:R-:W-:Y:S05]  /*f3d0*/  BSYNC B1 ;  /* 0x0000000000017941 */ /* 0x000fea0003800000 */
.L_x_490:
        /* <DEDUP_REMOVED lines=9> */
.L_x_493:
[----:B------:R-:W-:Y:S05]  /*f470*/  BSYNC B1 ;  /* 0x0000000000017941 */ /* 0x000fea0003800000 */
.L_x_492:
        /* <DEDUP_REMOVED lines=9> */
.L_x_495:
[----:B------:R-:W-:Y:S05]  /*f510*/  BSYNC B1 ;  /* 0x0000000000017941 */ /* 0x000fea0003800000 */
.L_x_494:
        /* <DEDUP_REMOVED lines=12> */
.L_x_497:
[----:B------:R-:W-:Y:S05]  /*f5e0*/  BSYNC B1 ;  /* 0x0000000000017941 */ /* 0x000fea0003800000 */
.L_x_496:
        /* <DEDUP_REMOVED lines=12> */
.L_x_499:
[----:B------:R-:W-:Y:S05]  /*f6b0*/  BSYNC B1 ;  /* 0x0000000000017941 */ /* 0x000fea0003800000 */
.L_x_498:
        /* <DEDUP_REMOVED lines=9> */
.L_x_501:
[----:B------:R-:W-:Y:S05]  /*f750*/  BSYNC B1 ;  /* 0x0000000000017941 */ /* 0x000fea0003800000 */
.L_x_500:
        /* <DEDUP_REMOVED lines=9> */
.L_x_503:
[----:B------:R-:W-:Y:S05]  /*f7f0*/  BSYNC B1 ;  /* 0x0000000000017941 */ /* 0x000fea0003800000 */
.L_x_502:
        /* <DEDUP_REMOVED lines=12> */
.L_x_505:
[----:B------:R-:W-:Y:S05]  /*f8c0*/  BSYNC B1 ;  /* 0x0000000000017941 */ /* 0x000fea0003800000 */
.L_x_504:
[----:B------:R-:W-:Y:S05]  /*f8d0*/  @!P1 BRA `(.L_x_506) ;  /* 0x0000004800189947 */ /* 0x000fea0003800000 */
[----:B-----5:R-:W-:-:S05]  /*f8e0*/  HADD2.F32 R3, -RZ, R3.H0_H0 ;  /* 0x20000003ff037230 */ /* 0x020fca0000004100 */
[----:B------:R-:W-:-:S04]  /*f8f0*/  FMUL R0, R3, R16 ;  /* 0x0000001003007220 */ /* 0x000fc80000400000 */
[----:B------:R-:W-:-:S05]  /*f900*/  FFMA R0, R39, R2, R0 ;  /* 0x0000000227007223 */ /* 0x000fca0000000000 */
[----:B------:R-:W-:-:S05]  /*f910*/  F2FP.F16.F32.PACK_AB R0, RZ, R0 ;  /* 0x00000000ff00723e */ /* 0x000fca00000000ff */
[----:B------:R0:W-:Y:S01]  /*f920*/  STG.E.U16 desc[UR46][R216.64+0x132], R0 ;  /* 0x00013200d8007986 */ /* 0x0001e2000c10152e */
[----:B------:R-:W-:Y:S05]  /*f930*/  BRA `(.L_x_506) ;  /* 0x0000004800007947 */ /* 0x000fea0003800000 */
.L_x_33:
[----:B------:R-:W2:Y:S01]  /*f940*/  LDL.LU R10, [R1+0x48] ;  /* 0x00004800010a7983 */ /* 0x000ea20000300800 */
[----:B------:R-:W-:-:S03]  /*f950*/  ULDC.64 UR4, c[0x0][0x5c0] ;  /* 0x0001700000047ab9 */ /* 0x000fc60000000a00 */
[----:B------:R-:W3:Y:S04]  /*f960*/  LDL.LU R9, [R1+0x4c] ;  /* 0x00004c0001097983 */ /* 0x000ee80000300800 */
[----:B------:R-:W4:Y:S04]  /*f970*/  LDL.LU R8, [R1+0x50] ;  /* 0x0000500001087983 */ /* 0x000f280000300800 */
[----:B------:R-:W5:Y:S01]  /*f980*/  LDL.LU R235, [R1+0x5c] ;  /* 0x00005c0001eb7983 */ /* 0x000f620000300800 */
[----:B------:R-:W-:-:S03]  /*f990*/  LEA R4, P2, R6, UR4, 0x1 ;  /* 0x0000000406047c11 */ /* 0x000fc6000f8408ff */
[----:B------:R-:W5:Y:S04]  /*f9a0*/  LDL.LU R234, [R1+0x60] ;  /* 0x0000600001ea7983 */ /* 0x000f680000300800 */
[----:B------:R-:W5:Y:S04]  /*f9b0*/  LDL.LU R233, [R1+0x64] ;  /* 0x0000640001e97983 */ /* 0x000f680000300800 */
[----:B------:R-:W5:Y:S04]  /*f9c0*/  LDL.LU R232, [R1+0x68] ;  /* 0x0000680001e87983 */ /* 0x000f680000300800 */
[----:B------:R-:W5:Y:S01]  /*f9d0*/  LDL.LU R23, [R1+0x6c] ;  /* 0x00006c0001177983 */ /* 0x000f620000300800 */
[----:B------:R-:W-:-:S03]  /*f9e0*/  LEA.HI.X R5, R6, UR5, R12, 0x1, P2 ;  /* 0x0000000506057c11 */ /* 0x000fc600090f0c0c */
[----:B------:R-:W5:Y:S04]  /*f9f0*/  LDL.LU R21, [R1+0x70] ;  /* 0x0000700001157983 */ /* 0x000f680000300800 */
[----:B------:R-:W5:Y:S04]  /*fa00*/  LDL.LU R20, [R1+0x74] ;  /* 0x0000740001147983 */ /* 0x000f680000300800 */
[----:B------:R-:W5:Y:S04]  /*fa10*/  LDL.LU R19, [R1+0x78] ;  /* 0x0000780001137983 */ /* 0x000f680000300800 */
[----:B------:R-:W5:Y:S04]  /*fa20*/  LDL.LU R14, [R1+0x7c] ;  /* 0x00007c00010e7983 */ /* 0x000f680000300800 */
[----:B------:R-:W5:Y:S04]  /*fa30*/  LDL.LU R6, [R1+0x44] ;  /* 0x0000440001067983 */ /* 0x000f680000300800 */
[----:B------:R-:W5:Y:S01]  /*fa40*/  LDL.LU R7, [R1+0x40] ;  /* 0x0000400001077983 */ /* 0x000f620000300800 */
[----:B------:R-:W-:Y:S01]  /*fa50*/  ISETP.GT.AND P2, PT, R0, 0x1, P0 ;  /* 0x000000010000780c */ /* 0x000fe20000744270 */
[----:B------:R-:W-:Y:S01]  /*fa60*/  USHF.L.U32 UR11, UR8, 0x4, URZ ;  /* 0x00000004080b7899 */ /* 0x000fe2000800063f */
[----:B------:R-:W-:Y:S01]  /*fa70*/  ISETP.GT.AND P5, PT, R3, 0x8, PT ;  /* 0x000000080300780c */ /* 0x000fe20003fa4270 */
[----:B------:R-:W-:Y:S01]  /*fa80*/  USHF.L.U64.HI UR5, UR8, 0x4, UR9 ;  /* 0x0000000408057899 */ /* 0x000fe20008010209 */
[-C--:B--2---:R-:W-:Y:S01]  /*fa90*/  FMUL R10, R10, R2.reuse ;  /* 0x000000020a0a7220 */ /* 0x084fe20000400000 */
[----:B---3--:R-:W-:-:S04]  /*faa0*/  FMUL R9, R9, R2 ;  /* 0x0000000209097220 */ /* 0x008fc80000400000 */
[----:B------:R-:W-:Y:S01]  /*fab0*/  F2FP.F16.F32.PACK_AB R10, RZ, R10 ;  /* 0x0000000aff0a723e */ /* 0x000fe200000000ff */
[----:B----4-:R-:W-:Y:S01]  /*fac0*/  FMUL R8, R8, R2 ;  /* 0x0000000208087220 */ /* 0x010fe20000400000 */
[----:B------:R-:W-:-:S04]  /*fad0*/  F2FP.F16.F32.PACK_AB R9, RZ, R9 ;  /* 0x00000009ff09723e */ /* 0x000fc800000000ff */
[----:B------:R-:W-:Y:S01]  /*fae0*/  F2FP.F16.F32.PACK_AB R8, RZ, R8 ;  /* 0x00000008ff08723e */ /* 0x000fe200000000ff */
[-C--:B-----5:R-:W-:Y:S01]  /*faf0*/  FMUL R6, R6, R2.reuse ;  /* 0x0000000206067220 */ /* 0x0a0fe20000400000 */
[----:B------:R-:W-:-:S04]  /*fb00*/  FMUL R7, R7, R2 ;  /* 0x0000000207077220 */ /* 0x000fc80000400000 */
[----:B------:R-:W-:Y:S02]  /*fb10*/  F2FP.F16.F32.PACK_AB R6, RZ, R6 ;  /* 0x00000006ff06723e */ /* 0x000fe400000000ff */
[----:B------:R-:W-:-:S03]  /*fb20*/  F2FP.F16.F32.PACK_AB R7, RZ, R7 ;  /* 0x00000007ff07723e */ /* 0x000fc600000000ff */
[----:B------:R0:W-:Y:S01]  /*fb30*/  @P2 STG.E.U16 desc[UR46][R4.64+0x2], R6 ;  /* 0x0000020604002986 */ /* 0x0001e2000c10152e */
[----:B------:R-:W-:Y:S02]  /*fb40*/  ISETP.GT.AND P2, PT, R0, RZ, P5 ;  /* 0x000000ff0000720c */ /* 0x000fe40002f44270 */
[----:B------:R-:W-:-:S05]  /*fb50*/  PRMT R11, R7, 0x7610, R11 ;  /* 0x00007610070b7816 */ /* 0x000fca000000000b */
[----:B------:R-:W-:Y:S01]  /*fb60*/  @P1 STG.E.U16 desc[UR46][R4.64], R11 ;  /* 0x0000000b04001986 */ /* 0x000fe2000c10152e */
[----:B------:R-:W-:Y:S02]  /*fb70*/  ISETP.GT.AND P1, PT, R0, 0x1, P5 ;  /* 0x000000010000780c */ /* 0x000fe40002f24270 */
[----:B0-----:R-:W-:-:S04]  /*fb80*/  IADD3 R6, P3, R4, UR11, RZ ;  /* 0x0000000b04067c10 */ /* 0x001fc8000ff7e0ff */
[----:B------:R-:W-:-:S05]  /*fb90*/  IADD3.X R7, R5, UR5, RZ, P3, !PT ;  /* 0x0000000505077c10 */ /* 0x000fca0009ffe4ff */
[----:B------:R0:W-:Y:S04]  /*fba0*/  @P2 STG.E.U16 desc[UR46][R6.64], R10 ;  /* 0x0000000a06002986 */ /* 0x0001e8000c10152e */
[----:B------:R1:W-:Y:S04]  /*fbb0*/  @P1 STG.E.U16 desc[UR46][R6.64+0x2], R9 ;  /* 0x0000020906001986 */ /* 0x0003e8000c10152e */
[----:B0-----:R-:W2:Y:S04]  /*fbc0*/  LDL.LU R10, [R1+0x58] ;  /* 0x00005800010a7983 */ /* 0x001ea80000300800 */
[----:B-1----:R-:W3:Y:S01]  /*fbd0*/  LDL.LU R9, [R1+0x54] ;  /* 0x0000540001097983 */ /* 0x002ee20000300800 */
[----:B------:R-:W-:-:S02]  /*fbe0*/  ISETP.GT.AND P1, PT, R0, 0x8, P0 ;  /* 0x000000080000780c */ /* 0x000fc40000724270 */
[C---:B------:R-:W-:Y:S02]  /*fbf0*/  ISETP.GT.AND P3, PT, R0.reuse, 0x9, P0 ;  /* 0x000000090000780c */ /* 0x040fe40000764270 */
[C---:B------:R-:W-:Y:S02]  /*fc00*/  ISETP.GT.AND P2, PT, R0.reuse, 0x9, P5 ;  /* 0x000000090000780c */ /* 0x040fe40002f44270 */
[----:B------:R-:W-:-:S07]  /*fc10*/  ISETP.GT.AND P4, PT, R0, 0x11, P0 ;  /* 0x000000110000780c */ /* 0x000fce0000784270 */
[----:B------:R3:W-:Y:S01]  /*fc20*/  @P1 STG.E.U16 desc[UR46][R4.64+0x10], R8 ;  /* 0x0000100804001986 */ /* 0x0007e2000c10152e */
[----:B------:R-:W-:Y:S01]  /*fc30*/  ISETP.GT.AND P1, PT, R0, 0x8, P5 ;  /* 0x000000080000780c */ /* 0x000fe20002f24270 */
[-C--:B---3--:R-:W-:Y:S01]  /*fc40*/  FMUL R8, R9, R2.reuse ;  /* 0x0000000209087220 */ /* 0x088fe20000400000 */
[-C--:B--2---:R-:W-:Y:S01]  /*fc50*/  FMUL R9, R10, R2.reuse ;  /* 0x000000020a097220 */ /* 0x084fe20000400000 */
[----:B------:R-:W-:-:S03]  /*fc60*/  FMUL R10, R235, R2 ;  /* 0x00000002eb0a7220 */ /* 0x000fc60000400000 */
[----:B------:R-:W-:Y:S02]  /*fc70*/  F2FP.F16.F32.PACK_AB R8, RZ, R8 ;  /* 0x00000008ff08723e */ /* 0x000fe400000000ff */
[----:B------:R-:W-:Y:S02]  /*fc80*/  F2FP.F16.F32.PACK_AB R9, RZ, R9 ;  /* 0x00000009ff09723e */ /* 0x000fe400000000ff */
[----:B------:R-:W-:Y:S02]  /*fc90*/  PRMT R11, R8, 0x7610, R11 ;  /* 0x00007610080b7816 */ /* 0x000fe4000000000b */
[----:B------:R-:W-:-:S03]  /*fca0*/  F2FP.F16.F32.PACK_AB R8, RZ, R10 ;  /* 0x0000000aff08723e */ /* 0x000fc600000000ff */
[----:B------:R0:W-:Y:S01]  /*fcb0*/  @P3 STG.E.U16 desc[UR46][R4.64+0x12], R11 ;  /* 0x0000120b04003986 */ /* 0x0001e2000c10152e */
[----:B------:R-:W-:Y:S01]  /*fcc0*/  PRMT R10, R8, 0x7610, R10 ;  /* 0x00007610080a7816 */ /* 0x000fe2000000000a */
[----:B------:R-:W-:Y:S01]  /*fcd0*/  FMUL R8, R233, R2 ;  /* 0x00000002e9087220 */ /* 0x000fe20000400000 */
[----:B------:R-:W-:-:S03]  /*fce0*/  ISETP.GT.AND P3, PT, R0, 0x10, P0 ;  /* 0x000000100000780c */ /* 0x000fc60000764270 */
[----:B------:R1:W-:Y:S01]  /*fcf0*/  @P2 STG.E.U16 desc[UR46][R6.64+0x12], R10 ;  /* 0x0000120a06002986 */ /* 0x0003e2000c10152e */
[----:B------:R-:W-:Y:S02]  /*fd00*/  F2FP.F16.F32.PACK_AB R8, RZ, R8 ;  /* 0x00000008ff08723e */ /* 0x000fe400000000ff */
[----:B------:R-:W-:Y:S02]  /*fd10*/  ISETP.GT.AND P2, PT, R0, 0x11, P5 ;  /* 0x000000110000780c */ /* 0x000fe40002f44270 */
[----:B------:R-:W-:Y:S02]  /*fd20*/  PRMT R12, R8, 0x7610, R12 ;  /* 0x00007610080c7816 */ /* 0x000fe4000000000c */
[----:B0-----:R-:W-:Y:S01]  /*fd30*/  PRMT R11, R9, 0x7610, R11 ;  /* 0x00007610090b7816 */ /* 0x001fe2000000000b */
[----:B------:R-:W-:-:S04]  /*fd40*/  FMUL R9, R234, R2 ;  /* 0x00000002ea097220 */ /* 0x000fc80000400000 */
[----:B------:R0:W-:Y:S01]  /*fd50*/  @P1 STG.E.U16 desc[UR46][R6.64+0x10], R11 ;  /* 0x0000100b06001986 */ /* 0x0001e2000c10152e */
[----:B------:R-:W-:Y:S01]  /*fd60*/  F2FP.F16.F32.PACK_AB R9, RZ, R9 ;  /* 0x00000009ff09723e */ /* 0x000fe200000000ff */
[----:B-1----:R-:W-:Y:S01]  /*fd70*/  FMUL R10, R23, R2 ;  /* 0x00000002170a7220 */ /* 0x002fe20000400000 */
[----:B------:R-:W-:Y:S01]  /*fd80*/  ISETP.GT.AND P1, PT, R0, 0x10, P5 ;  /* 0x000000100000780c */ /* 0x000fe20002f24270 */
[----:B------:R-:W-:Y:S01]  /*fd90*/  @P4 STG.E.U16 desc[UR46][R4.64+0x22], R12 ;  /* 0x0000220c04004986 */ /* 0x000fe2000c10152e */
[----:B------:R-:W-:Y:S02]  /*fda0*/  PRMT R13, R9, 0x7610, R13 ;  /* 0x00007610090d7816 */ /* 0x000fe4000000000d */
[----:B------:R-:W-:Y:S01]  /*fdb0*/  F2FP.F16.F32.PACK_AB R8, RZ, R10 ;  /* 0x0000000aff08723e */ /* 0x000fe200000000ff */
[-C--:B------:R-:W-:Y:S02]  /*fdc0*/  FMUL R10, R20, R2.reuse ;  /* 0x00000002140a7220 */ /* 0x080fe40000400000 */
[----:B------:R1:W-:Y:S01]  /*fdd0*/  @P3 STG.E.U16 desc[UR46][R4.64+0x20], R13 ;  /* 0x0000200d04003986 */ /* 0x0003e2000c10152e */
[----:B0-----:R-:W-:Y:S01]  /*fde0*/  FMUL R11, R232, R2 ;  /* 0x00000002e80b7220 */ /* 0x001fe20000400000 */
[----:B------:R-:W-:-:S02]  /*fdf0*/  ISETP.GT.AND P3, PT, R0, 0x18, P0 ;  /* 0x000000180000780c */ /* 0x000fc40000764270 */
[----:B------:R0:W-:Y:S01]  /*fe00*/  @P2 STG.E.U16 desc[UR46][R6.64+0x22], R8 ;  /* 0x0000220806002986 */ /* 0x0001e2000c10152e */
[----:B------:R-:W-:Y:S02]  /*fe10*/  ISETP.GT.AND P4, PT, R0, 0x19, P0 ;  /* 0x000000190000780c */ /* 0x000fe40000784270 */
[----:B------:R-:W-:Y:S01]  /*fe20*/  F2FP.F16.F32.PACK_AB R9, RZ, R11 ;  /* 0x0000000bff09723e */ /* 0x000fe200000000ff */
[----:B------:R-:W-:Y:S01]  /*fe30*/  FMUL R11, R21, R2 ;  /* 0x00000002150b7220 */ /* 0x000fe20000400000 */
[----:B------:R-:W-:Y:S01]  /*fe40*/  F2FP.F16.F32.PACK_AB R10, RZ, R10 ;  /* 0x0000000aff0a723e */ /* 0x000fe200000000ff */
[----:B-1----:R-:W2:Y:S03]  /*fe50*/  LDL.LU R13, [R1+0x18] ;  /* 0x00001800010d7983 */ /* 0x002ea60000300800 */
[----:B------:R-:W-:Y:S01]  /*fe60*/  F2FP.F16.F32.PACK_AB R11, RZ, R11 ;  /* 0x0000000bff0b723e */ /* 0x000fe200000000ff */
[----:B------:R-:W3:Y:S01]  /*fe70*/  LDL.LU R235, [R1+0x1c] ;  /* 0x00001c0001eb7983 */ /* 0x000ee20000300800 */
[----:B0-----:R-:W-:-:S03]  /*fe80*/  FMUL R8, R14, R2 ;  /* 0x000000020e087220 */ /* 0x001fc60000400000 */
[----:B------:R0:W-:Y:S04]  /*fe90*/  @P1 STG.E.U16 desc[UR46][R6.64+0x20], R9 ;  /* 0x0000200906001986 */ /* 0x0001e8000c10152e */
[----:B------:R-:W4:Y:S04]  /*fea0*/  LDL.LU R234, [R1+0x20] ;  /* 0x0000200001ea7983 */ /* 0x000f280000300800 */
[----:B------:R-:W5:Y:S01]  /*feb0*/  LDL.LU R14, [R1+0x24] ;  /* 0x00002400010e7983 */ /* 0x000f620000300800 */
[----:B0-----:R-:W-:-:S03]  /*fec0*/  FMUL R9, R19, R2 ;  /* 0x0000000213097220 */ /* 0x001fc60000400000 */
[----:B------:R-:W4:Y:S04]  /*fed0*/  LDL.LU R19, [R1+0x28] ;  /* 0x0000280001137983 */ /* 0x000f280000300800 */
[----:B------:R-:W4:Y:S04]  /*fee0*/  LDL.LU R21, [R1+0x2c] ;  /* 0x00002c0001157983 */ /* 0x000f280000300800 */
[----:B------:R-:W3:Y:S04]  /*fef0*/  LDL.LU R20, [R1+0x30] ;  /* 0x0000300001147983 */ /* 0x000ee80000300800 */
[----:B------:R-:W4:Y:S04]  /*ff00*/  LDL.LU R233, [R1+0x34] ;  /* 0x0000340001e97983 */ /* 0x000f280000300800 */
[----:B------:R-:W4:Y:S04]  /*ff10*/  LDL.LU R232, [R1+0x38] ;  /* 0x0000380001e87983 */ /* 0x000f280000300800 */
[----:B------:R-:W4:Y:S04]  /*ff20*/  LDL.LU R23, [R1+0x3c] ;  /* 0x00003c0001177983 */ /* 0x000f280000300800 */
[----:B------:R0:W-:Y:S04]  /*ff30*/  @P3 STG.E.U16 desc[UR46][R4.64+0x30], R11 ;  /* 0x0000300b04003986 */ /* 0x0001e8000c10152e */
[----:B------:R1:W-:Y:S04]  /*ff40*/  @P4 STG.E.U16 desc[UR46][R4.64+0x32], R10 ;  /* 0x0000320a04004986 */ /* 0x0003e8000c10152e */
[----:B0-----:R-:W2:Y:S04]  /*ff50*/  LDL.LU R11, [R1+0x8] ;  /* 0x00000800010b7983 */ /* 0x001ea80000300800 */
[----:B-1----:R-:W5:Y:S01]  /*ff60*/  LDL.LU R10, [R1] ;  /* 0x00000000010a7983 */ /* 0x002f620000300800 */
[----:B------:R-:W-:-:S02]  /*ff70*/  ISETP.GT.AND P1, PT, R0, 0x18, P5 ;  /* 0x000000180000780c */ /* 0x000fc40002f24270 */
[----:B------:R-:W-:Y:S02]  /*ff80*/  ISETP.GT.AND P2, PT, R0, 0x19, P5 ;  /* 0x000000190000780c */ /* 0x000fe40002f44270 */
[----:B------:R-:W-:Y:S02]  /*ff90*/  F2FP.F16.F32.PACK_AB R9, RZ, R9 ;  /* 0x00000009ff09723e */ /* 0x000fe400000000ff */
[----:B------:R-:W-:-:S07]  /*ffa0*/  F2FP.F16.F32.PACK_AB R8, RZ, R8 ;  /* 0x00000008ff08723e */ /* 0x000fce00000000ff */
[----:B------:R-:W-:Y:S01]  /*ffb0*/  @P1 STG.E.U16 desc[UR46][R6.64+0x30], R9 ;  /* 0x0000300906001986 */ /* 0x000fe2000c10152e */
[----:B------:R-:W-:-:S03]  /*ffc0*/  ISETP.GT.AND P1, PT, R3, 0x80, PT ;  /* 0x000000800300780c */ /* 0x000fc60003f24270 */
[----:B------:R0:W-:Y:S01]  /*ffd0*/  @P2 STG.E.U16 desc[UR46][R6.64+0x32], R8 ;  /* 0x0000320806002986 */ /* 0x0001e2000c10152e */
[----:B------:R-:W-:Y:S01]  /*ffe0*/  ISETP.GT.AND P2, PT, R0, RZ, P1 ;  /* 0x000000ff0000720c */ /* 0x000fe20000f44270 */
[----:B------:R-:W-:Y:S01]  /*fff0*/  UIMAD UR4, UR9, 0xf0, URZ ;  /* 0x000000f0090478a4 */ /* 0x000fe2000f8e023f */
[----:B0-----:R-:W-:-:S04]  /*10000*/  IMAD.U32 R8, RZ, RZ, UR8 ;  /* 0x00000008ff087e24 */ /* 0x001fc8000f8e00ff */
[----:B------:R-:W-:-:S04]  /*10010*/  IMAD.WIDE.U32 R8, R8, 0xf0, R6 ;  /* 0x000000f008087825 */ /* 0x000fc800078e0006 */
[----:B------:R-:W-:Y:S02]  /*10020*/  VIADD R9, R9, UR4 ;  /* 0x0000000409097c36 */ /* 0x000fe40008000000 */
[----:B-----5:R-:W-:-:S05]  /*10030*/  FMUL R10, R10, R2 ;  /* 0x000000020a0a7220 */ /* 0x020fca0000400000 */
[----:B------:R-:W-:-:S05]  /*10040*/  F2FP.F16.F32.PACK_AB R10, RZ, R10 ;  /* 0x0000000aff0a723e */ /* 0x000fca00000000ff */
[----:B------:R0:W-:Y:S04]  /*10050*/  @P2 STG.E.U16 desc[UR46][R8.64], R10 ;  /* 0x0000000a08002986 */ /* 0x0001e8000c10152e */
[----:B0-----:R-:W5:Y:S01]  /*10060*/  LDL.LU R10, [R1+0x4] ;  /* 0x00000400010a7983 */ /* 0x001f620000300800 */
[----:B------:R-:W-:Y:S02]  /*10070*/  ISETP.GT.AND P2, PT, R0, 0x1, P1 ;  /* 0x000000010000780c */ /* 0x000fe40000f44270 */
[----:B------:R-:W-:Y:S01]  /*10080*/  ISETP.GT.AND P4, PT, R3, 0x88, PT ;  /* 0x000000880300780c */ /* 0x000fe20003f84270 */
[----:B--2---:R-:W-:-:S05]  /*10090*/  FMUL R11, R11, R2 ;  /* 0x000000020b0b7220 */ /* 0x004fca0000400000 */
[----:B------:R-:W-:-:S04]  /*100a0*/  F2FP.F16.F32.PACK_AB R11, RZ, R11 ;  /* 0x0000000bff0b723e */ /* 0x000fc800000000ff */
[----:B------:R-:W-:Y:S01]  /*100b0*/  PRMT R12, R11, 0x7610, R12 ;  /* 0x000076100b0c7816 */ /* 0x000fe2000000000c */
[----:B-----5:R-:W-:-:S05]  /*100c0*/  FMUL R10, R10, R2 ;  /* 0x000000020a0a7220 */ /* 0x020fca0000400000 */
[----:B------:R-:W-:-:S05]  /*100d0*/  F2FP.F16.F32.PACK_AB R10, RZ, R10 ;  /* 0x0000000aff0a723e */ /* 0x000fca00000000ff */
[----:B------:R0:W-:Y:S01]  /*100e0*/  @P2 STG.E.U16 desc[UR46][R8.64+0x2], R10 ;  /* 0x0000020a08002986 */ /* 0x0001e2000c10152e */
[----:B------:R-:W-:Y:S02]  /*100f0*/  ISETP.GT.AND P2, PT, R0, RZ, P4 ;  /* 0x000000ff0000720c */ /* 0x000fe40002744270 */
[----:B0-----:R-:W-:-:S04]  /*10100*/  IADD3 R10, P3, R8, UR11, RZ ;  /* 0x0000000b080a7c10 */ /* 0x001fc8000ff7e0ff */
[----:B------:R-:W-:-:S07]  /*10110*/  IADD3.X R11, R9, UR5, RZ, P3, !PT ;  /* 0x00000005090b7c10 */ /* 0x000fce0009ffe4ff */
[----:B------:R0:W-:Y:S04]  /*10120*/  @P2 STG.E.U16 desc[UR46][R10.64], R12 ;  /* 0x0000000c0a002986 */ /* 0x0001e8000c10152e */
[----:B0-----:R-:W2:Y:S01]  /*10130*/  LDL.LU R12, [R1+0xc] ;  /* 0x00000c00010c7983 */ /* 0x001ea20000300800 */
[----:B------:R-:W-:Y:S01]  /*10140*/  ISETP.GT.AND P2, PT, R0, 0x1, P4 ;  /* 0x000000010000780c */ /* 0x000fe20002744270 */
[----:B--2---:R-:W-:-:S05]  /*10150*/  FMUL R12, R12, R2 ;  /* 0x000000020c0c7220 */ /* 0x004fca0000400000 */
[----:B------:R-:W-:-:S07]  /*10160*/  F2FP.F16.F32.PACK_AB R12, RZ, R12 ;  /* 0x0000000cff0c723e */ /* 0x000fce00000000ff */
        /* <DEDUP_REMOVED lines=8> */
[----:B------:R-:W-:-:S05]  /*101f0*/  FMUL R13, R13, R2 ;  /* 0x000000020d0d7220 */ /* 0x000fca0000400000 */
[----:B------:R-:W-:Y:S01]  /*10200*/  F2FP.F16.F32.PACK_AB R13, RZ, R13 ;  /* 0x0000000dff0d723e */ /* 0x000fe200000000ff */
[----:B------:R-:W-:Y:S01]  /*10210*/  FMUL R14, R14, R2 ;  /* 0x000000020e0e7220 */ /* 0x000fe20000400000 */
[C---:B------:R-:W-:Y:S02]  /*10220*/  ISETP.GT.AND P3, PT, R0.reuse, 0x11, P1 ;  /* 0x000000110000780c */ /* 0x040fe40000f64270 */
[----:B------:R-:W-:Y:S02]  /*10230*/  ISETP.GT.AND P6, PT, R0, 0x10, P4 ;  /* 0x000000100000780c */ /* 0x000fe400027c4270 */
[----:B------:R-:W-:Y:S01]  /*10240*/  F2FP.F16.F32.PACK_AB R18, RZ, R14 ;  /* 0x0000000eff12723e */ /* 0x000fe200000000ff */
[----:B------:R-:W-:Y:S02]  /*10250*/  USHF.L.U32 UR13, UR8, 0x8, URZ ;  /* 0x00000008080d7899 */ /* 0x000fe4000800063f */
[----:B------:R-:W-:Y:S01]  /*10260*/  USHF.L.U64.HI UR12, UR8, 0x8, UR9 ;  /* 0x00000008080c7899 */ /* 0x000fe20008010209 */
[----:B---3--:R-:W-:-:S05]  /*10270*/  FMUL R20, R20, R2 ;  /* 0x0000000214147220 */ /* 0x008fca0000400000 */
[----:B------:R-:W-:Y:S01]  /*10280*/  F2FP.F16.F32.PACK_AB R20, RZ, R20 ;  /* 0x00000014ff14723e */ /* 0x000fe200000000ff */
[-C--:B------:R-:W-:Y:S01]  /*10290*/  FMUL R216, R216, R2.reuse ;  /* 0x00000002d8d87220 */ /* 0x080fe20000400000 */
[----:B------:R-:W-:-:S04]  /*102a0*/  FMUL R217, R217, R2 ;  /* 0x00000002d9d97220 */ /* 0x000fc80000400000 */
[----:B------:R-:W-:Y:S02]  /*102b0*/  F2FP.F16.F32.PACK_AB R216, RZ, R216 ;  /* 0x000000d8ffd8723e */ /* 0x000fe400000000ff */
[----:B------:R-:W-:Y:S01]  /*102c0*/  F2FP.F16.F32.PACK_AB R217, RZ, R217 ;  /* 0x000000d9ffd9723e */ /* 0x000fe200000000ff */
[----:B------:R-:W-:-:S05]  /*102d0*/  FMUL R218, R218, R2 ;  /* 0x00000002dada7220 */ /* 0x000fca0000400000 */
        /* <DEDUP_REMOVED lines=13> */
[-C--:B------:R-:W-:Y:S01]  /*103b0*/  FMUL R225, R225, R2.reuse ;  /* 0x00000002e1e17220 */ /* 0x080fe20000400000 */
[----:B--2---:R-:W-:-:S05]  /*103c0*/  FMUL R12, R12, R2 ;  /* 0x000000020c0c7220 */ /* 0x004fca0000400000 */
[----:B------:R-:W-:-:S05]  /*103d0*/  F2FP.F16.F32.PACK_AB R12, RZ, R12 ;  /* 0x0000000cff0c723e */ /* 0x000fca00000000ff */
[----:B------:R0:W-:Y:S01]  /*103e0*/  @P2 STG.E.U16 desc[UR46][R8.64+0x12], R12 ;  /* 0x0000120c08002986 */ /* 0x0001e2000c10152e */
[----:B------:R-:W-:Y:S02]  /*103f0*/  ISETP.GT.AND P2, PT, R0, 0x8, P4 ;  /* 0x000000080000780c */ /* 0x000fe40002744270 */
[----:B0-----:R-:W-:Y:S01]  /*10400*/  PRMT R12, R13, 0x7610, R12 ;  /* 0x000076100d0c7816 */ /* 0x001fe2000000000c */
[----:B------:R-:W-:-:S10]  /*10410*/  FMUL R13, R235, R2 ;  /* 0x00000002eb0d7220 */ /* 0x000fd40000400000 */
[----:B------:R0:W-:Y:S01]  /*10420*/  @P2 STG.E.U16 desc[UR46][R10.64+0x10], R12 ;  /* 0x0000100c0a002986 */ /* 0x0001e2000c10152e */
[----:B------:R-:W-:Y:S02]  /*10430*/  ISETP.GT.AND P2, PT, R0, 0x9, P4 ;  /* 0x000000090000780c */ /* 0x000fe40002744270 */
[----:B------:R-:W-:-:S04]  /*10440*/  F2FP.F16.F32.PACK_AB R13, RZ, R13 ;  /* 0x0000000dff0d723e */ /* 0x000fc800000000ff */
[----:B0-----:R-:W-:Y:S01]  /*10450*/  PRMT R12, R13, 0x7610, R12 ;  /* 0x000076100d0c7816 */ /* 0x001fe2000000000c */
[----:B----4-:R-:W-:-:S06]  /*10460*/  FMUL R13, R234, R2 ;  /* 0x00000002ea0d7220 */ /* 0x010fcc0000400000 */
[----:B------:R0:W-:Y:S01]  /*10470*/  @P2 STG.E.U16 desc[UR46][R10.64+0x12], R12 ;  /* 0x0000120c0a002986 */ /* 0x0001e2000c10152e */
[----:B------:R-:W-:Y:S02]  /*10480*/  ISETP.GT.AND P2, PT, R0, 0x10, P1 ;  /* 0x000000100000780c */ /* 0x000fe40000f44270 */
[----:B------:R-:W-:Y:S01]  /*10490*/  F2FP.F16.F32.PACK_AB R15, RZ, R13 ;  /* 0x0000000dff0f723e */ /* 0x000fe200000000ff */
[----:B------:R-:W-:-:S03]  /*104a0*/  FMUL R13, R19, R2 ;  /* 0x00000002130d7220 */ /* 0x000fc60000400000 */
[----:B------:R-:W-:Y:S01]  /*104b0*/  PRMT R14, R15, 0x7610, R14 ;  /* 0x000076100f0e7816 */ /* 0x000fe2000000000e */
[----:B------:R-:W-:Y:S01]  /*104c0*/  IMAD.U32 R19, RZ, RZ, UR11 ;  /* 0x0000000bff137e24 */ /* 0x000fe2000f8e00ff */
[----:B------:R-:W-:Y:S02]  /*104d0*/  F2FP.F16.F32.PACK_AB R13, RZ, R13 ;  /* 0x0000000dff0d723e */ /* 0x000fe400000000ff */
[----:B0-----:R-:W-:Y:S01]  /*104e0*/  PRMT R12, R18, 0x7610, R12 ;  /* 0x00007610120c7816 */ /* 0x001fe2000000000c */
[----:B------:R-:W-:Y:S02]  /*104f0*/  FMUL R15, R21, R2 ;  /* 0x00000002150f7220 */ /* 0x000fe40000400000 */
[----:B------:R-:W-:Y:S01]  /*10500*/  @P2 STG.E.U16 desc[UR46][R8.64+0x20], R14 ;  /* 0x0000200e08002986 */ /* 0x000fe2000c10152e */
[----:B------:R-:W-:-:S03]  /*10510*/  IMAD.U32 R21, RZ, RZ, UR5 ;  /* 0x00000005ff157e24 */ /* 0x000fc6000f8e00ff */
[----:B------:R0:W-:Y:S04]  /*10520*/  @P3 STG.E.U16 desc[UR46][R8.64+0x22], R12 ;  /* 0x0000220c08003986 */ /* 0x0001e8000c10152e */
[----:B------:R1:W-:Y:S01]  /*10530*/  @P6 STG.E.U16 desc[UR46][R10.64+0x20], R13 ;  /* 0x0000200d0a006986 */ /* 0x0003e2000c10152e */
[----:B------:R-:W-:Y:S02]  /*10540*/  ISETP.GT.AND P3, PT, R0, 0x11, P4 ;  /* 0x000000110000780c */ /* 0x000fe40002764270 */
[----:B0-----:R-:W-:-:S04]  /*10550*/  IADD3 R12, P2, P6, R19, UR13, R8 ;  /* 0x0000000d130c7c10 */ /* 0x001fc8000fe5e008 */
[----:B-1----:R-:W-:Y:S02]  /*10560*/  IADD3.X R13, R21, UR12, R9, P2, P6 ;  /* 0x0000000c150d7c10 */ /* 0x002fe400097ec409 */
[C---:B------:R-:W-:Y:S01]  /*10570*/  ISETP.GT.AND P2, PT, R0.reuse, 0x18, P1 ;  /* 0x000000180000780c */ /* 0x040fe20000f44270 */
[----:B------:R-:W-:Y:S01]  /*10580*/  FMUL R14, R233, R2 ;  /* 0x00000002e90e7220 */ /* 0x000fe20000400000 */
[----:B------:R-:W-:Y:S02]  /*10590*/  F2FP.F16.F32.PACK_AB R15, RZ, R15 ;  /* 0x0000000fff0f723e */ /* 0x000fe400000000ff */
[C---:B------:R-:W-:Y:S02]  /*105a0*/  ISETP.GT.AND P6, PT, R0.reuse, 0x19, P1 ;  /* 0x000000190000780c */ /* 0x040fe40000fc4270 */
[----:B------:R-:W-:Y:S01]  /*105b0*/  F2FP.F16.F32.PACK_AB R21, RZ, R14 ;  /* 0x0000000eff15723e */ /* 0x000fe200000000ff */
[----:B------:R0:W-:Y:S01]  /*105c0*/  @P3 STG.E.U16 desc[UR46][R10.64+0x22], R15 ;  /* 0x0000220f0a003986 */ /* 0x0001e2000c10152e */
[----:B------:R-:W-:-:S05]  /*105d0*/  ISETP.GT.AND P3, PT, R0, 0x18, P4 ;  /* 0x000000180000780c */ /* 0x000fca0002764270 */
[----:B------:R-:W-:Y:S02]  /*105e0*/  @P2 IMAD.MOV.U32 R14, RZ, RZ, R8 ;  /* 0x000000ffff0e2224 */ /* 0x000fe400078e0008 */
[-C--:B------:R-:W-:Y:S01]  /*105f0*/  FMUL R18, R232, R2.reuse ;  /* 0x00000002e8127220 */ /* 0x080fe20000400000 */
[----:B0-----:R-:W-:Y:S02]  /*10600*/  @P2 IMAD.MOV.U32 R15, RZ, RZ, R9 ;  /* 0x000000ffff0f2224 */ /* 0x001fe400078e0009 */
[----:B------:R-:W-:-:S03]  /*10610*/  FMUL R19, R23, R2 ;  /* 0x0000000217137220 */ /* 0x000fc60000400000 */
[----:B------:R0:W-:Y:S01]  /*10620*/  @P2 STG.E.U16 desc[UR46][R14.64+0x30], R20 ;  /* 0x000030140e002986 */ /* 0x0001e2000c10152e */
[----:B------:R-:W-:Y:S02]  /*10630*/  ISETP.GT.AND P2, PT, R0, 0x19, P4 ;  /* 0x000000190000780c */ /* 0x000fe40002744270 */
[----:B------:R-:W-:Y:S02]  /*10640*/  F2FP.F16.F32.PACK_AB R18, RZ, R18 ;  /* 0x00000012ff12723e */ /* 0x000fe400000000ff */
[----:B------:R-:W-:Y:S02]  /*10650*/  F2FP.F16.F32.PACK_AB R19, RZ, R19 ;  /* 0x00000013ff13723e */ /* 0x000fe400000000ff */
[----:B0-----:R-:W-:Y:S01]  /*10660*/  @P6 MOV R14, R8 ;  /* 0x00000008000e6202 */ /* 0x001fe20000000f00 */
[----:B------:R-:W-:Y:S01]  /*10670*/  @P6 IMAD.MOV.U32 R15, RZ, RZ, R9 ;  /* 0x000000ffff0f6224 */ /* 0x000fe200078e0009 */
[----:B------:R-:W-:-:S04]  /*10680*/  PRMT R22, R19, 0x7610, R22 ;  /* 0x0000761013167816 */ /* 0x000fc80000000016 */
[----:B------:R0:W-:Y:S01]  /*10690*/  @P6 STG.E.U16 desc[UR46][R14.64+0x32], R21 ;  /* 0x000032150e006986 */ /* 0x0001e2000c10152e */
[----:B------:R-:W-:-:S03]  /*106a0*/  IADD3 R8, P6, R8, UR13, RZ ;  /* 0x0000000d08087c10 */ /* 0x000fc6000ffde0ff */
[----:B------:R-:W-:Y:S01]  /*106b0*/  @P3 STG.E.U16 desc[UR46][R10.64+0x30], R18 ;  /* 0x000030120a003986 */ /* 0x000fe2000c10152e */
[----:B------:R-:W-:Y:S02]  /*106c0*/  ISETP.GT.AND P3, PT, R3, 0x100, PT ;  /* 0x000001000300780c */ /* 0x000fe40003f64270 */
[----:B------:R-:W-:Y:S01]  /*106d0*/  IADD3.X R9, R9, UR12, RZ, P6, !PT ;  /* 0x0000000c09097c10 */ /* 0x000fe2000b7fe4ff */
[----:B------:R1:W-:Y:S01]  /*106e0*/  @P2 STG.E.U16 desc[UR46][R10.64+0x32], R22 ;  /* 0x000032160a002986 */ /* 0x0003e2000c10152e */
[C---:B------:R-:W-:Y:S02]  /*106f0*/  ISETP.GT.AND P2, PT, R0.reuse, RZ, P3 ;  /* 0x000000ff0000720c */ /* 0x040fe40001f44270 */
[----:B------:R-:W-:Y:S01]  /*10700*/  ISETP.GT.AND P6, PT, R0, 0x1, P3 ;  /* 0x000000010000780c */ /* 0x000fe20001fc4270 */
[----:B------:R-:W-:Y:S02]  /*10710*/  IMAD.U32 R19, RZ, RZ, UR8 ;  /* 0x00000008ff137e24 */ /* 0x000fe4000f8e00ff */
[----:B0-----:R-:W-:-:S02]  /*10720*/  IMAD.U32 R15, RZ, RZ, UR11 ;  /* 0x0000000bff0f7e24 */ /* 0x001fc4000f8e00ff */
[----:B-1----:R-:W-:Y:S02]  /*10730*/  IMAD.MOV.U32 R10, RZ, RZ, R6 ;  /* 0x000000ffff0a7224 */ /* 0x002fe400078e0006 */
[----:B------:R-:W-:Y:S02]  /*10740*/  IMAD.MOV.U32 R11, RZ, RZ, R7 ;  /* 0x000000ffff0b7224 */ /* 0x000fe400078e0007 */
[----:B------:R-:W-:Y:S02]  /*10750*/  IMAD.WIDE.U32 R18, R19, 0xf0, R10 ;  /* 0x000000f013127825 */ /* 0x000fe400078e000a */
[----:B------:R-:W-:Y:S02]  /*10760*/  @P2 STG.E.U16 desc[UR46][R8.64], R216 ;  /* 0x000000d808002986 */ /* 0x000fe4000c10152e */
[----:B------:R-:W-:Y:S02]  /*10770*/  IMAD.U32 R7, RZ, RZ, UR5 ;  /* 0x00000005ff077e24 */ /* 0x000fe4000f8e00ff */
[----:B------:R-:W-:Y:S01]  /*10780*/  @P6 STG.E.U16 desc[UR46][R8.64+0x2], R217 ;  /* 0x000002d908006986 */ /* 0x000fe2000c10152e */
[----:B------:R-:W-:-:S02]  /*10790*/  IADD3 R6, P2, P6, R15, UR13, R18 ;  /* 0x0000000d0f067c10 */ /* 0x000fc4000fe5e012 */
[----:B------:R-:W-:-:S04]  /*107a0*/  IADD3 R19, R19, UR4, RZ ;  /* 0x0000000413137c10 */ /* 0x000fc8000fffe0ff */
[----:B------:R-:W-:Y:S02]  /*107b0*/  IADD3.X R7, R7, UR12, R19, P2, P6 ;  /* 0x0000000c07077c10 */ /* 0x000fe400097ec413 */
[----:B------:R-:W-:Y:S02]  /*107c0*/  IADD3 R14, P6, R8, UR11, RZ ;  /* 0x0000000b080e7c10 */ /* 0x000fe4000ffde0ff */
[----:B------:R-:W-:Y:S02]  /*107d0*/  ISETP.GT.AND P2, PT, R3, 0x108, PT ;  /* 0x000001080300780c */ /* 0x000fe40003f44270 */
[----:B------:R-:W-:Y:S02]  /*107e0*/  IADD3.X R15, R9, UR5, RZ, P6, !PT ;  /* 0x00000005090f7c10 */ /* 0x000fe4000b7fe4ff */
[----:B------:R-:W-:-:S13]  /*107f0*/  ISETP.GT.AND P6, PT, R0, RZ, P2 ;  /* 0x000000ff0000720c */ /* 0x000fda00017c4270 */
[----:B------:R-:W-:Y:S01]  /*10800*/  @P6 STG.E.U16 desc[UR46][R14.64], R218 ;  /* 0x000000da0e006986 */ /* 0x000fe2000c10152e */
[----:B------:R-:W-:-:S13]  /*10810*/  ISETP.GT.AND P6, PT, R0, 0x1, P2 ;  /* 0x000000010000780c */ /* 0x000fda00017c4270 */
[----:B------:R0:W-:Y:S01]  /*10820*/  @P6 STG.E.U16 desc[UR46][R14.64+0x2], R219 ;  /* 0x000002db0e006986 */ /* 0x0001e2000c10152e */
[----:B------:R-:W-:-:S13]  /*10830*/  ISETP.GT.AND P6, PT, R0, 0x8, P3 ;  /* 0x000000080000780c */ /* 0x000fda0001fc4270 */
[----:B------:R-:W-:Y:S01]  /*10840*/  @P6 STG.E.U16 desc[UR46][R8.64+0x10], R220 ;  /* 0x000010dc08006986 */ /* 0x000fe2000c10152e */
[----:B------:R-:W-:-:S13]  /*10850*/  ISETP.GT.AND P6, PT, R0, 0x9, P3 ;  /* 0x000000090000780c */ /* 0x000fda0001fc4270 */
[----:B------:R-:W-:Y:S01]  /*10860*/  @P6 STG.E.U16 desc[UR46][R8.64+0x12], R221 ;  /* 0x000012dd08006986 */ /* 0x000fe2000c10152e */
[----:B0-----:R-:W-:-:S04]  /*10870*/  IADD3 R14, P6, R8, UR11, RZ ;  /* 0x0000000b080e7c10 */ /* 0x001fc8000ffde0ff */
[----:B------:R-:W-:Y:S02]  /*10880*/  IADD3.X R15, R9, UR5, RZ, P6, !PT ;  /* 0x00000005090f7c10 */ /* 0x000fe4000b7fe4ff */
[----:B------:R-:W-:-:S13]  /*10890*/  ISETP.GT.AND P6, PT, R0, 0x8, P2 ;  /* 0x000000080000780c */ /* 0x000fda00017c4270 */
[----:B------:R-:W-:Y:S01]  /*108a0*/  @P6 STG.E.U16 desc[UR46][R14.64+0x10], R222 ;  /* 0x000010de0e006986 */ /* 0x000fe2000c10152e */
[----:B------:R-:W-:-:S13]  /*108b0*/  ISETP.GT.AND P6, PT, R0, 0x9, P2 ;  /* 0x000000090000780c */ /* 0x000fda00017c4270 */
[----:B------:R-:W-:Y:S01]  /*108c0*/  @P6 STG.E.U16 desc[UR46][R12.64+0x12], R223 ;  /* 0x000012df0c006986 */ /* 0x000fe2000c10152e */
[----:B------:R-:W-:Y:S02]  /*108d0*/  ISETP.GT.AND P6, PT, R0, 0x10, P3 ;  /* 0x000000100000780c */ /* 0x000fe40001fc4270 */
[----:B------:R-:W-:-:S11]  /*108e0*/  F2FP.F16.F32.PACK_AB R225, RZ, R225 ;  /* 0x000000e1ffe1723e */ /* 0x000fd600000000ff */
[----:B------:R-:W-:Y:S01]  /*108f0*/  @P6 STG.E.U16 desc[UR46][R8.64+0x20], R224 ;  /* 0x000020e008006986 */ /* 0x000fe2000c10152e */
[----:B------:R-:W-:Y:S01]  /*10900*/  ISETP.GT.AND P6, PT, R0, 0x11, P3 ;  /* 0x000000110000780c */ /* 0x000fe20001fc4270 */
[----:B------:R-:W-:-:S12]  /*10910*/  FMUL R226, R226, R2 ;  /* 0x00000002e2e27220 */ /* 0x000fd80000400000 */
[----:B------:R-:W-:Y:S01]  /*10920*/  @P6 STG.E.U16 desc[UR46][R8.64+0x22], R225 ;  /* 0x000022e108006986 */ /* 0x000fe2000c10152e */
[----:B------:R-:W-:Y:S02]  /*10930*/  ISETP.GT.AND P6, PT, R0, 0x10, P2 ;  /* 0x000000100000780c */ /* 0x000fe400017c4270 */
[----:B------:R-:W-:Y:S01]  /*10940*/  F2FP.F16.F32.PACK_AB R226, RZ, R226 ;  /* 0x000000e2ffe2723e */ /* 0x000fe200000000ff */
[----:B------:R-:W-:-:S10]  /*10950*/  FMUL R227, R227, R2 ;  /* 0x00000002e3e37220 */ /* 0x000fd40000400000 */
        /* <DEDUP_REMOVED lines=12> */
[----:B------:R0:W-:Y:S01]  /*10a20*/  @P6 STG.E.U16 desc[UR46][R8.64+0x32], R229 ;  /* 0x000032e508006986 */ /* 0x0001e2000c10152e */
[----:B------:R-:W-:Y:S02]  /*10a30*/  ISETP.GT.AND P6, PT, R0, 0x18, P2 ;  /* 0x000000180000780c */ /* 0x000fe400017c4270 */
[----:B------:R-:W-:Y:S01]  /*10a40*/  F2FP.F16.F32.PACK_AB R230, RZ, R230 ;  /* 0x000000e6ffe6723e */ /* 0x000fe200000000ff */
[----:B------:R-:W-:-:S10]  /*10a50*/  FMUL R231, R231, R2 ;  /* 0x00000002e7e77220 */ /* 0x000fd40000400000 */
[----:B0-----:R-:W-:Y:S02]  /*10a60*/  @P6 IMAD.MOV.U32 R8, RZ, RZ, R12 ;  /* 0x000000ffff086224 */ /* 0x001fe400078e000c */
[----:B------:R-:W-:-:S05]  /*10a70*/  @P6 IMAD.MOV.U32 R9, RZ, RZ, R13 ;  /* 0x000000ffff096224 */ /* 0x000fca00078e000d */
[----:B------:R0:W-:Y:S01]  /*10a80*/  @P6 STG.E.U16 desc[UR46][R8.64+0x30], R230 ;  /* 0x000030e608006986 */ /* 0x0001e2000c10152e */
[----:B------:R-:W-:Y:S02]  /*10a90*/  ISETP.GT.AND P6, PT, R0, 0x19, P2 ;  /* 0x000000190000780c */ /* 0x000fe400017c4270 */
[----:B------:R-:W-:Y:S01]  /*10aa0*/  F2FP.F16.F32.PACK_AB R231, RZ, R231 ;  /* 0x000000e7ffe7723e */ /* 0x000fe200000000ff */
[----:B------:R-:W-:-:S10]  /*10ab0*/  FMUL R200, R200, R2 ;  /* 0x00000002c8c87220 */ /* 0x000fd40000400000 */
[----:B------:R1:W-:Y:S01]  /*10ac0*/  @P6 STG.E.U16 desc[UR46][R12.64+0x32], R231 ;  /* 0x000032e70c006986 */ /* 0x0003e2000c10152e */
        /* <DEDUP_REMOVED lines=69> */
[----:B------:R-:W-:-:S11]  /*10f20*/  F2FP.F16.F32.PACK_AB R185, RZ, R185 ;  /* 0x000000b9ffb9723e */ /* 0x000fd600000000ff */
[----:B0-----:R-:W-:Y:S02]  /*10f30*/  @P6 IMAD.MOV.U32 R8, RZ, RZ, R18 ;  /* 0x000000ffff086224 */ /* 0x001fe400078e0012 */
[----:B------:R-:W-:-:S05]  /*10f40*/  @P6 IMAD.MOV.U32 R9, RZ, RZ, R19 ;  /* 0x000000ffff096224 */ /* 0x000fca00078e0013 */
[----:B------:R0:W-:Y:S01]  /*10f50*/  @P6 STG.E.U16 desc[UR46][R8.64+0x42], R185 ;  /* 0x000042b908006986 */ /* 0x0001e2000c10152e */
[----:B-1----:R-:W-:-:S04]  /*10f60*/  IADD3 R12, P6, R18, UR11, RZ ;  /* 0x0000000b120c7c10 */ /* 0x002fc8000ffde0ff */
[----:B------:R-:W-:Y:S02]  /*10f70*/  IADD3.X R13, R19, UR5, RZ, P6, !PT ;  /* 0x00000005130d7c10 */ /* 0x000fe4000b7fe4ff */
[----:B------:R-:W-:Y:S01]  /*10f80*/  ISETP.GT.AND P6, PT, R0, 0x20, P4 ;  /* 0x000000200000780c */ /* 0x000fe200027c4270 */
[----:B------:R-:W-:-:S05]  /*10f90*/  FMUL R186, R186, R2 ;  /* 0x00000002baba7220 */ /* 0x000fca0000400000 */
[----:B------:R-:W-:-:S07]  /*10fa0*/  F2FP.F16.F32.PACK_AB R186, RZ, R186 ;  /* 0x000000baffba723e */ /* 0x000fce00000000ff */
[----:B------:R-:W-:Y:S01]  /*10fb0*/  @P6 STG.E.U16 desc[UR46][R12.64+0x40], R186 ;  /* 0x000040ba0c006986 */ /* 0x000fe2000c10152e */
[----:B------:R-:W-:Y:S01]  /*10fc0*/  ISETP.GT.AND P6, PT, R0, 0x21, P4 ;  /* 0x000000210000780c */ /* 0x000fe200027c4270 */
[----:B------:R-:W-:-:S05]  /*10fd0*/  FMUL R187, R187, R2 ;  /* 0x00000002bbbb7220 */ /* 0x000fca0000400000 */
[----:B------:R-:W-:-:S07]  /*10fe0*/  F2FP.F16.F32.PACK_AB R187, RZ, R187 ;  /* 0x000000bbffbb723e */ /* 0x000fce00000000ff */
[----:B0-----:R-:W-:Y:S02]  /*10ff0*/  @P6 IMAD.MOV.U32 R8, RZ, RZ, R12 ;  /* 0x000000ffff086224 */ /* 0x001fe400078e000c */
[----:B------:R-:W-:-:S05]  /*11000*/  @P6 IMAD.MOV.U32 R9, RZ, RZ, R13 ;  /* 0x000000ffff096224 */ /* 0x000fca00078e000d */
[----:B------:R0:W-:Y:S01]  /*11010*/  @P6 STG.E.U16 desc[UR46][R8.64+0x42], R187 ;  /* 0x000042bb08006986 */ /* 0x0001e2000c10152e */
[----:B------:R-:W-:Y:S01]  /*11020*/  ISETP.GT.AND P6, PT, R0, 0x28, P1 ;  /* 0x000000280000780c */ /* 0x000fe20000fc4270 */
[----:B------:R-:W-:-:S05]  /*11030*/  FMUL R188, R188, R2 ;  /* 0x00000002bcbc7220 */ /* 0x000fca0000400000 */
[----:B------:R-:W-:-:S07]  /*11040*/  F2FP.F16.F32.PACK_AB R188, RZ, R188 ;  /* 0x000000bcffbc723e */ /* 0x000fce00000000ff */
[----:B0-----:R-:W-:Y:S01]  /*11050*/  @P6 MOV R8, R18 ;  /* 0x0000001200086202 */ /* 0x001fe20000000f00 */
[----:B------:R-:W-:-:S05]  /*11060*/  @P6 IMAD.MOV.U32 R9, RZ, RZ, R19 ;  /* 0x000000ffff096224 */ /* 0x000fca00078e0013 */
[----:B------:R0:W-:Y:S01]  /*11070*/  @P6 STG.E.U16 desc[UR46][R8.64+0x50], R188 ;  /* 0x000050bc08006986 */ /* 0x0001e2000c10152e */
        /* <DEDUP_REMOVED lines=15> */
[----:B0-----:R-:W-:Y:S01]  /*11170*/  @P6 IMAD.MOV.U32 R8, RZ, RZ, R12 ;  /* 0x000000ffff086224 */ /* 0x001fe200078e000c */
[----:B------:R-:W-:-:S05]  /*11180*/  @P6 MOV R9, R13 ;  /* 0x0000000d00096202 */ /* 0x000fca0000000f00 */
        /* <DEDUP_REMOVED lines=35> */
[----:B------:R-:W-:Y:S02]  /*113c0*/  @P6 IMAD.MOV.U32 R9, RZ, RZ, R19 ;  /* 0x000000ffff096224 */ /* 0x000fe400078e0013 */
[----:B------:R-:W-:-:S03]  /*113d0*/  FMUL R198, R198, R2 ;  /* 0x00000002c6c67220 */ /* 0x000fc60000400000 */
        /* <DEDUP_REMOVED lines=9> */
[----:B0-----:R-:W-:-:S04]  /*11470*/  IADD3 R8, P6, R18, UR13, RZ ;  /* 0x0000000d12087c10 */ /* 0x001fc8000ffde0ff */
[----:B------:R-:W-:Y:S02]  /*11480*/  IADD3.X R9, R19, UR12, RZ, P6, !PT ;  /* 0x0000000c13097c10 */ /* 0x000fe4000b7fe4ff */
        /* <DEDUP_REMOVED lines=8> */
[----:B------:R-:W-:-:S04]  /*11510*/  IADD3 R14, P6, R8, UR11, RZ ;  /* 0x0000000b080e7c10 */ /* 0x000fc8000ffde0ff */
[----:B------:R-:W-:Y:S02]  /*11520*/  IADD3.X R15, R9, UR5, RZ, P6, !PT ;  /* 0x00000005090f7c10 */ /* 0x000fe4000b7fe4ff */
        /* <DEDUP_REMOVED lines=122> */
[----:B0-----:R-:W-:Y:S01]  /*11cd0*/  @P6 IMAD.MOV.U32 R14, RZ, RZ, R18 ;  /* 0x000000ffff0e6224 */ /* 0x001fe200078e0012 */
[----:B------:R-:W-:-:S05]  /*11ce0*/  @P6 MOV R15, R19 ;  /* 0x00000013000f6202 */ /* 0x000fca0000000f00 */
        /* <DEDUP_REMOVED lines=21> */
[----:B------:R-:W-:Y:S01]  /*11e40*/  ISETP.GT.AND P6, PT, R0, 0x49, P1 ;  /* 0x000000490000780c */ /* 0x000fe20000fc4270 */
[----:B------:R-:W-:-:S05]  /*11e50*/  FMUL R141, R141, R2 ;  /* 0x000000028d8d7220 */ /* 0x000fca0000400000 */
[----:B------:R-:W-:-:S07]  /*11e60*/  F2FP.F16.F32.PACK_AB R141, RZ, R141 ;  /* 0x0000008dff8d723e */ /* 0x000fce00000000ff */
[----:B0-----:R-:W-:Y:S01]  /*11e70*/  @P6 IMAD.MOV.U32 R14, RZ, RZ, R18 ;  /* 0x000000ffff0e6224 */ /* 0x001fe200078e0012 */
[----:B------:R-:W-:Y:S01]  /*11e80*/  @P6 MOV R15, R19 ;  /* 0x00000013000f6202 */ /* 0x000fe20000000f00 */
[----:B------:R-:W-:-:S04]  /*11e90*/  FMUL R142, R142, R2 ;  /* 0x000000028e8e7220 */ /* 0x000fc80000400000 */
        /* <DEDUP_REMOVED lines=369> */
[C---:B------:R-:W-:Y:S02]  /*135b0*/  ISETP.GT.AND P6, PT, R0.reuse, 0x98, P0 ;  /* 0x000000980000780c */ /* 0x040fe400007c4270 */
[----:B------:R-:W-:Y:S02]  /*135c0*/  F2FP.F16.F32.PACK_AB R68, RZ, R68 ;  /* 0x00000044ff44723e */ /* 0x000fe400000000ff */
[----:B------:R-:W-:Y:S01]  /*135d0*/  ISETP.GT.AND P0, PT, R0, 0x99, P0 ;  /* 0x000000990000780c */ /* 0x000fe20000704270 */
[-C--:B------:R-:W-:Y:S01]  /*135e0*/  FMUL R69, R69, R2.reuse ;  /* 0x0000000245457220 */ /* 0x080fe20000400000 */
[----:B------:R-:W-:-:S07]  /*135f0*/  FMUL R70, R70, R2 ;  /* 0x0000000246467220 */ /* 0x000fce0000400000 */
[----:B------:R-:W-:Y:S01]  /*13600*/  @P6 STG.E.U16 desc[UR46][R4.64+0x130], R68 ;  /* 0x0001304404006986 */ /* 0x000fe2000c10152e */
[C---:B------:R-:W-:Y:S02]  /*13610*/  ISETP.GT.AND P6, PT, R0.reuse, 0x98, P5 ;  /* 0x000000980000780c */ /* 0x040fe40002fc4270 */
[----:B------:R-:W-:Y:S02]  /*13620*/  F2FP.F16.F32.PACK_AB R69, RZ, R69 ;  /* 0x00000045ff45723e */ /* 0x000fe400000000ff */
[----:B------:R-:W-:Y:S02]  /*13630*/  F2FP.F16.F32.PACK_AB R70, RZ, R70 ;  /* 0x00000046ff46723e */ /* 0x000fe400000000ff */
[----:B------:R-:W-:Y:S01]  /*13640*/  ISETP.GT.AND P5, PT, R0, 0x99, P5 ;  /* 0x000000990000780c */ /* 0x000fe20002fa4270 */
[----:B------:R0:W-:Y:S01]  /*13650*/  @P0 STG.E.U16 desc[UR46][R4.64+0x132], R69 ;  /* 0x0001324504000986 */ /* 0x0001e2000c10152e */
[----:B------:R-:W-:-:S05]  /*13660*/  FMUL R71, R71, R2 ;  /* 0x0000000247477220 */ /* 0x000fca0000400000 */
[----:B------:R-:W-:Y:S01]  /*13670*/  @P6 STG.E.U16 desc[UR46][R10.64+0x130], R70 ;  /* 0x000130460a006986 */ /* 0x000fe2000c10152e */
[C---:B------:R-:W-:Y:S02]  /*13680*/  ISETP.GT.AND P6, PT, R0.reuse, 0x80, P1 ;  /* 0x000000800000780c */ /* 0x040fe40000fc4270 */
[----:B------:R-:W-:Y:S02]  /*13690*/  F2FP.F16.F32.PACK_AB R71, RZ, R71 ;  /* 0x00000047ff47723e */ /* 0x000fe400000000ff */
[----:B------:R-:W-:Y:S01]  /*136a0*/  ISETP.GT.AND P0, PT, R0, 0x81, P1 ;  /* 0x000000810000780c */ /* 0x000fe20000f04270 */
[-C--:B------:R-:W-:Y:S02]  /*136b0*/  FMUL R40, R40, R2.reuse ;  /* 0x0000000228287220 */ /* 0x080fe40000400000 */
[----:B------:R-:W-:Y:S01]  /*136c0*/  @P5 STG.E.U16 desc[UR46][R10.64+0x132], R71 ;  /* 0x000132470a005986 */ /* 0x000fe2000c10152e */
[----:B------:R-:W-:Y:S01]  /*136d0*/  ISETP.GT.AND P5, PT, R0, 0x80, P4 ;  /* 0x000000800000780c */ /* 0x000fe200027a4270 */
[----:B------:R-:W-:Y:S01]  /*136e0*/  FMUL R41, R41, R2 ;  /* 0x0000000229297220 */ /* 0x000fe20000400000 */
[----:B------:R-:W-:-:S03]  /*136f0*/  F2FP.F16.F32.PACK_AB R40, RZ, R40 ;  /* 0x00000028ff28723e */ /* 0x000fc600000000ff */
[----:B0-----:R-:W-:Y:S02]  /*13700*/  @P6 IMAD.MOV.U32 R4, RZ, RZ, R18 ;  /* 0x000000ffff046224 */ /* 0x001fe400078e0012 */
[----:B------:R-:W-:Y:S01]  /*13710*/  @P6 IMAD.MOV.U32 R5, RZ, RZ, R19 ;  /* 0x000000ffff056224 */ /* 0x000fe200078e0013 */
[----:B------:R-:W-:Y:S01]  /*13720*/  F2FP.F16.F32.PACK_AB R41, RZ, R41 ;  /* 0x00000029ff29723e */ /* 0x000fe200000000ff */
[----:B------:R-:W-:-:S03]  /*13730*/  FMUL R42, R42, R2 ;  /* 0x000000022a2a7220 */ /* 0x000fc60000400000 */
[----:B------:R0:W-:Y:S01]  /*13740*/  @P6 STG.E.U16 desc[UR46][R4.64+0x100], R40 ;  /* 0x0001002804006986 */ /* 0x0001e2000c10152e */
[----:B------:R-:W-:Y:S02]  /*13750*/  ISETP.GT.AND P6, PT, R0, 0x81, P4 ;  /* 0x000000810000780c */ /* 0x000fe400027c4270 */
[----:B------:R-:W-:Y:S01]  /*13760*/  F2FP.F16.F32.PACK_AB R42, RZ, R42 ;  /* 0x0000002aff2a723e */ /* 0x000fe200000000ff */
[----:B------:R-:W-:Y:S01]  /*13770*/  FMUL R43, R43, R2 ;  /* 0x000000022b2b7220 */ /* 0x000fe20000400000 */
[----:B0-----:R-:W-:Y:S02]  /*13780*/  @P0 IMAD.MOV.U32 R4, RZ, RZ, R18 ;  /* 0x000000ffff040224 */ /* 0x001fe400078e0012 */
[----:B------:R-:W-:-:S05]  /*13790*/  @P0 IMAD.MOV.U32 R5, RZ, RZ, R19 ;  /* 0x000000ffff050224 */ /* 0x000fca00078e0013 */
[----:B------:R0:W-:Y:S01]  /*137a0*/  @P0 STG.E.U16 desc[UR46][R4.64+0x102], R41 ;  /* 0x0001022904000986 */ /* 0x0001e2000c10152e */
[----:B------:R-:W-:Y:S01]  /*137b0*/  ISETP.GT.AND P0, PT, R0, 0x88, P1 ;  /* 0x000000880000780c */ /* 0x000fe20000f04270 */
[----:B------:R-:W-:Y:S01]  /*137c0*/  FMUL R44, R44, R2 ;  /* 0x000000022c2c7220 */ /* 0x000fe20000400000 */
[----:B------:R-:W-:Y:S01]  /*137d0*/  F2FP.F16.F32.PACK_AB R43, RZ, R43 ;  /* 0x0000002bff2b723e */ /* 0x000fe200000000ff */
[----:B0-----:R-:W-:Y:S01]  /*137e0*/  @P5 IMAD.MOV.U32 R4, RZ, RZ, R12 ;  /* 0x000000ffff045224 */ /* 0x001fe200078e000c */
[----:B------:R-:W-:-:S05]  /*137f0*/  @P5 MOV R5, R13 ;  /* 0x0000000d00055202 */ /* 0x000fca0000000f00 */
[----:B------:R0:W-:Y:S01]  /*13800*/  @P5 STG.E.U16 desc[UR46][R4.64+0x100], R42 ;  /* 0x0001002a04005986 */ /* 0x0001e2000c10152e */
[----:B------:R-:W-:Y:S01]  /*13810*/  ISETP.GT.AND P5, PT, R0, 0x89, P1 ;  /* 0x000000890000780c */ /* 0x000fe20000fa4270 */
[----:B------:R-:W-:Y:S01]  /*13820*/  FMUL R45, R45, R2 ;  /* 0x000000022d2d7220 */ /* 0x000fe20000400000 */
[----:B------:R-:W-:Y:S01]  /*13830*/  F2FP.F16.F32.PACK_AB R44, RZ, R44 ;  /* 0x0000002cff2c723e */ /* 0x000fe200000000ff */
[----:B0-----:R-:W-:Y:S02]  /*13840*/  @P6 IMAD.MOV.U32 R4, RZ, RZ, R12 ;  /* 0x000000ffff046224 */ /* 0x001fe400078e000c */
[----:B------:R-:W-:-:S05]  /*13850*/  @P6 IMAD.MOV.U32 R5, RZ, RZ, R13 ;  /* 0x000000ffff056224 */ /* 0x000fca00078e000d */
[----:B------:R0:W-:Y:S01]  /*13860*/  @P6 STG.E.U16 desc[UR46][R4.64+0x102], R43 ;  /* 0x0001022b04006986 */ /* 0x0001e2000c10152e */
[----:B------:R-:W-:Y:S01]  /*13870*/  F2FP.F16.F32.PACK_AB R45, RZ, R45 ;  /* 0x0000002dff2d723e */ /* 0x000fe200000000ff */
[----:B0-----:R-:W-:Y:S02]  /*13880*/  @P0 IMAD.MOV.U32 R4, RZ, RZ, R18 ;  /* 0x000000ffff040224 */ /* 0x001fe400078e0012 */
[----:B------:R-:W-:-:S05]  /*13890*/  @P0 IMAD.MOV.U32 R5, RZ, RZ, R19 ;  /* 0x000000ffff050224 */ /* 0x000fca00078e0013 */
[----:B------:R0:W-:Y:S01]  /*138a0*/  @P0 STG.E.U16 desc[UR46][R4.64+0x110], R44 ;  /* 0x0001102c04000986 */ /* 0x0001e2000c10152e */
[----:B------:R-:W-:Y:S01]  /*138b0*/  ISETP.GT.AND P0, PT, R0, 0x88, P4 ;  /* 0x000000880000780c */ /* 0x000fe20002704270 */
[----:B------:R-:W-:Y:S01]  /*138c0*/  FMUL R46, R46, R2 ;  /* 0x000000022e2e7220 */ /* 0x000fe20000400000 */
[----:B0-----:R-:W-:Y:S01]  /*138d0*/  @P5 IMAD.MOV.U32 R4, RZ, RZ, R18 ;  /* 0x000000ffff045224 */ /* 0x001fe200078e0012 */
[----:B------:R-:W-:-:S05]  /*138e0*/  @P5 MOV R5, R19 ;  /* 0x0000001300055202 */ /* 0x000fca0000000f00 */
[----:B------:R0:W-:Y:S01]  /*138f0*/  @P5 STG.E.U16 desc[UR46][R4.64+0x112], R45 ;  /* 0x0001122d04005986 */ /* 0x0001e2000c10152e */
[C---:B------:R-:W-:Y:S01]  /*13900*/  ISETP.GT.AND P5, PT, R0.reuse, 0x89, P4 ;  /* 0x000000890000780c */ /* 0x040fe200027a4270 */
[----:B------:R-:W-:Y:S01]  /*13910*/  FMUL R47, R47, R2 ;  /* 0x000000022f2f7220 */ /* 0x000fe20000400000 */
[----:B------:R-:W-:Y:S02]  /*13920*/  F2FP.F16.F32.PACK_AB R46, RZ, R46 ;  /* 0x0000002eff2e723e */ /* 0x000fe400000000ff */
[----:B------:R-:W-:Y:S01]  /*13930*/  ISETP.GT.AND P6, PT, R0, 0x90, P1 ;  /* 0x000000900000780c */ /* 0x000fe20000fc4270 */
[----:B0-----:R-:W-:Y:S02]  /*13940*/  @P0 IMAD.MOV.U32 R4, RZ, RZ, R12 ;  /* 0x000000ffff040224 */ /* 0x001fe400078e000c */
[----:B------:R-:W-:Y:S01]  /*13950*/  @P0 IMAD.MOV.U32 R5, RZ, RZ, R13 ;  /* 0x000000ffff050224 */ /* 0x000fe200078e000d */
[----:B------:R-:W-:Y:S01]  /*13960*/  F2FP.F16.F32.PACK_AB R47, RZ, R47 ;  /* 0x0000002fff2f723e */ /* 0x000fe200000000ff */
[----:B------:R-:W-:-:S03]  /*13970*/  FMUL R48, R48, R2 ;  /* 0x0000000230307220 */ /* 0x000fc60000400000 */
[----:B------:R0:W-:Y:S02]  /*13980*/  @P0 STG.E.U16 desc[UR46][R4.64+0x110], R46 ;  /* 0x0001102e04000986 */ /* 0x0001e4000c10152e */
        /* <DEDUP_REMOVED lines=9> */
[----:B------:R-:W-:Y:S02]  /*13a20*/  ISETP.GT.AND P6, PT, R0, 0x90, P4 ;  /* 0x000000900000780c */ /* 0x000fe400027c4270 */
[----:B------:R-:W-:Y:S01]  /*13a30*/  F2FP.F16.F32.PACK_AB R49, RZ, R49 ;  /* 0x00000031ff31723e */ /* 0x000fe200000000ff */
[----:B------:R-:W-:Y:S01]  /*13a40*/  FMUL R50, R50, R2 ;  /* 0x0000000232327220 */ /* 0x000fe20000400000 */
[----:B------:R-:W-:Y:S01]  /*13a50*/  ISETP.GT.AND P0, PT, R0, 0x98, P1 ;  /* 0x000000980000780c */ /* 0x000fe20000f04270 */
[----:B0-----:R-:W-:Y:S02]  /*13a60*/  @P5 IMAD.MOV.U32 R4, RZ, RZ, R18 ;  /* 0x000000ffff045224 */ /* 0x001fe400078e0012 */
[----:B------:R-:W-:Y:S01]  /*13a70*/  @P5 IMAD.MOV.U32 R5, RZ, RZ, R19 ;  /* 0x000000ffff055224 */ /* 0x000fe200078e0013 */
[----:B------:R-:W-:-:S04]  /*13a80*/  F2FP.F16.F32.PACK_AB R50, RZ, R50 ;  /* 0x00000032ff32723e */ /* 0x000fc800000000ff */
[----:B------:R0:W-:Y:S01]  /*13a90*/  @P5 STG.E.U16 desc[UR46][R4.64+0x122], R49 ;  /* 0x0001223104005986 */ /* 0x0001e2000c10152e */
[C---:B------:R-:W-:Y:S01]  /*13aa0*/  ISETP.GT.AND P5, PT, R0.reuse, 0x91, P4 ;  /* 0x000000910000780c */ /* 0x040fe200027a4270 */
[-C--:B------:R-:W-:Y:S01]  /*13ab0*/  FMUL R51, R51, R2.reuse ;  /* 0x0000000233337220 */ /* 0x080fe20000400000 */
[----:B------:R-:W-:Y:S01]  /*13ac0*/  ISETP.GT.AND P1, PT, R0, 0x99, P1 ;  /* 0x000000990000780c */ /* 0x000fe20000f24270 */
[-C--:B------:R-:W-:Y:S01]  /*13ad0*/  FMUL R52, R52, R2.reuse ;  /* 0x0000000234347220 */ /* 0x080fe20000400000 */
[----:B0-----:R-:W-:Y:S01]  /*13ae0*/  @P6 IMAD.MOV.U32 R4, RZ, RZ, R12 ;  /* 0x000000ffff046224 */ /* 0x001fe200078e000c */
[----:B------:R-:W-:Y:S01]  /*13af0*/  @P6 MOV R5, R13 ;  /* 0x0000000d00056202 */ /* 0x000fe20000000f00 */
[----:B------:R-:W-:-:S04]  /*13b00*/  FMUL R53, R53, R2 ;  /* 0x0000000235357220 */ /* 0x000fc80000400000 */
[----:B------:R0:W-:Y:S01]  /*13b10*/  @P6 STG.E.U16 desc[UR46][R4.64+0x120], R50 ;  /* 0x0001203204006986 */ /* 0x0001e2000c10152e */
[C---:B------:R-:W-:Y:S01]  /*13b20*/  ISETP.GT.AND P6, PT, R0.reuse, 0x98, P4 ;  /* 0x000000980000780c */ /* 0x040fe200027c4270 */
[----:B------:R-:W-:Y:S01]  /*13b30*/  @P0 IMAD.MOV.U32 R10, RZ, RZ, R18 ;  /* 0x000000ffff0a0224 */ /* 0x000fe200078e0012 */
[----:B------:R-:W-:Y:S01]  /*13b40*/  F2FP.F16.F32.PACK_AB R51, RZ, R51 ;  /* 0x00000033ff33723e */ /* 0x000fe200000000ff */
[----:B------:R-:W-:Y:S01]  /*13b50*/  @P0 IMAD.MOV.U32 R11, RZ, RZ, R19 ;  /* 0x000000ffff0b0224 */ /* 0x000fe200078e0013 */
[----:B------:R-:W-:Y:S01]  /*13b60*/  ISETP.GT.AND P4, PT, R0, 0x99, P4 ;  /* 0x000000990000780c */ /* 0x000fe20002784270 */
[----:B------:R-:W-:Y:S01]  /*13b70*/  FMUL R54, R54, R2 ;  /* 0x0000000236367220 */ /* 0x000fe20000400000 */
[----:B------:R-:W-:Y:S01]  /*13b80*/  F2FP.F16.F32.PACK_AB R52, RZ, R52 ;  /* 0x00000034ff34723e */ /* 0x000fe200000000ff */
[----:B------:R-:W-:Y:S01]  /*13b90*/  FMUL R55, R55, R2 ;  /* 0x0000000237377220 */ /* 0x000fe20000400000 */
[----:B------:R-:W-:Y:S01]  /*13ba0*/  F2FP.F16.F32.PACK_AB R53, RZ, R53 ;  /* 0x00000035ff35723e */ /* 0x000fe200000000ff */
[----:B0-----:R-:W-:-:S02]  /*13bb0*/  @P5 IMAD.MOV.U32 R4, RZ, RZ, R12 ;  /* 0x000000ffff045224 */ /* 0x001fc400078e000c */
[----:B------:R-:W-:Y:S01]  /*13bc0*/  @P5 IMAD.MOV.U32 R5, RZ, RZ, R13 ;  /* 0x000000ffff055224 */ /* 0x000fe200078e000d */
[----:B------:R-:W-:-:S04]  /*13bd0*/  F2FP.F16.F32.PACK_AB R54, RZ, R54 ;  /* 0x00000036ff36723e */ /* 0x000fc800000000ff */
[----:B------:R0:W-:Y:S01]  /*13be0*/  @P5 STG.E.U16 desc[UR46][R4.64+0x122], R51 ;  /* 0x0001223304005986 */ /* 0x0001e2000c10152e */
[----:B------:R-:W-:-:S03]  /*13bf0*/  F2FP.F16.F32.PACK_AB R55, RZ, R55 ;  /* 0x00000037ff37723e */ /* 0x000fc600000000ff */
[----:B------:R-:W-:Y:S04]  /*13c00*/  @P0 STG.E.U16 desc[UR46][R10.64+0x130], R52 ;  /* 0x000130340a000986 */ /* 0x000fe8000c10152e */
[----:B------:R-:W-:Y:S01]  /*13c10*/  @P1 STG.E.U16 desc[UR46][R18.64+0x132], R53 ;  /* 0x0001323512001986 */ /* 0x000fe2000c10152e */
[C---:B------:R-:W-:Y:S01]  /*13c20*/  ISETP.GT.AND P1, PT, R0.reuse, 0x80, P2 ;  /* 0x000000800000780c */ /* 0x040fe20001724270 */
[----:B0-----:R-:W-:Y:S02]  /*13c30*/  @P6 IMAD.MOV.U32 R4, RZ, RZ, R12 ;  /* 0x000000ffff046224 */ /* 0x001fe400078e000c */
[----:B------:R-:W-:Y:S01]  /*13c40*/  @P6 IMAD.MOV.U32 R5, RZ, RZ, R13 ;  /* 0x000000ffff056224 */ /* 0x000fe200078e000d */
[C---:B------:R-:W-:Y:S02]  /*13c50*/  ISETP.GT.AND P0, PT, R0.reuse, 0x80, P3 ;  /* 0x000000800000780c */ /* 0x040fe40001f04270 */
[----:B------:R-:W-:-:S02]  /*13c60*/  ISETP.GT.AND P5, PT, R0, 0x81, P3 ;  /* 0x000000810000780c */ /* 0x000fc40001fa4270 */
[----:B------:R0:W-:Y:S01]  /*13c70*/  @P6 STG.E.U16 desc[UR46][R4.64+0x130], R54 ;  /* 0x0001303604006986 */ /* 0x0001e2000c10152e */
[-C--:B------:R-:W-:Y:S01]  /*13c80*/  FMUL R24, R24, R2.reuse ;  /* 0x0000000218187220 */ /* 0x080fe20000400000 */
[-C--:B------:R-:W-:Y:S02]  /*13c90*/  FMUL R25, R25, R2.reuse ;  /* 0x0000000219197220 */ /* 0x080fe40000400000 */
[----:B------:R-:W-:Y:S01]  /*13ca0*/  @P4 STG.E.U16 desc[UR46][R12.64+0x132], R55 ;  /* 0x000132370c004986 */ /* 0x000fe2000c10152e */
[----:B------:R-:W-:Y:S01]  /*13cb0*/  ISETP.GT.AND P4, PT, R0, 0x81, P2 ;  /* 0x000000810000780c */ /* 0x000fe20001784270 */
[----:B------:R-:W-:Y:S01]  /*13cc0*/  FMUL R26, R26, R2 ;  /* 0x000000021a1a7220 */ /* 0x000fe20000400000 */
[----:B------:R-:W-:Y:S02]  /*13cd0*/  F2FP.F16.F32.PACK_AB R24, RZ, R24 ;  /* 0x00000018ff18723e */ /* 0x000fe400000000ff */
[----:B------:R-:W-:Y:S01]  /*13ce0*/  F2FP.F16.F32.PACK_AB R25, RZ, R25 ;  /* 0x00000019ff19723e */ /* 0x000fe200000000ff */
[----:B------:R-:W-:Y:S01]  /*13cf0*/  FMUL R27, R27, R2 ;  /* 0x000000021b1b7220 */ /* 0x000fe20000400000 */
[----:B------:R-:W-:Y:S01]  /*13d00*/  F2FP.F16.F32.PACK_AB R26, RZ, R26 ;  /* 0x0000001aff1a723e */ /* 0x000fe200000000ff */
[----:B0-----:R-:W-:Y:S01]  /*13d10*/  @P1 IMAD.MOV.U32 R4, RZ, RZ, R6 ;  /* 0x000000ffff041224 */ /* 0x001fe200078e0006 */
[----:B------:R-:W-:-:S02]  /*13d20*/  @P1 MOV R5, R7 ;  /* 0x0000000700051202 */ /* 0x000fc40000000f00 */
[C---:B------:R-:W-:Y:S01]  /*13d30*/  ISETP.GT.AND P6, PT, R0.reuse, 0x88, P2 ;  /* 0x000000880000780c */ /* 0x040fe200017c4270 */
[----:B------:R-:W-:Y:S01]  /*13d40*/  @P0 STG.E.U16 desc[UR46][R8.64+0x100], R24 ;  /* 0x0001001808000986 */ /* 0x000fe2000c10152e */
[----:B------:R-:W-:-:S03]  /*13d50*/  ISETP.GT.AND P0, PT, R0, 0x88, P3 ;  /* 0x000000880000780c */ /* 0x000fc60001f04270 */
[----:B------:R-:W-:Y:S01]  /*13d60*/  @P5 STG.E.U16 desc[UR46][R8.64+0x102], R25 ;  /* 0x0001021908005986 */ /* 0x000fe2000c10152e */
[----:B------:R-:W-:Y:S01]  /*13d70*/  ISETP.GT.AND P5, PT, R0, 0x89, P3 ;  /* 0x000000890000780c */ /* 0x000fe20001fa4270 */
[-C--:B------:R-:W-:Y:S01]  /*13d80*/  FMUL R28, R28, R2.reuse ;  /* 0x000000021c1c7220 */ /* 0x080fe20000400000 */
[----:B------:R-:W-:Y:S01]  /*13d90*/  F2FP.F16.F32.PACK_AB R27, RZ, R27 ;  /* 0x0000001bff1b723e */ /* 0x000fe200000000ff */
[----:B------:R0:W-:Y:S01]  /*13da0*/  @P1 STG.E.U16 desc[UR46][R4.64+0x100], R26 ;  /* 0x0001001a04001986 */ /* 0x0001e2000c10152e */
[----:B------:R-:W-:Y:S01]  /*13db0*/  ISETP.GT.AND P1, PT, R0, 0x89, P2 ;  /* 0x000000890000780c */ /* 0x000fe20001724270 */
[-C--:B------:R-:W-:Y:S01]  /*13dc0*/  FMUL R29, R29, R2.reuse ;  /* 0x000000021d1d7220 */ /* 0x080fe20000400000 */
[----:B------:R-:W-:Y:S01]  /*13dd0*/  FMUL R30, R30, R2 ;  /* 0x000000021e1e7220 */ /* 0x000fe20000400000 */
[----:B------:R-:W-:Y:S01]  /*13de0*/  F2FP.F16.F32.PACK_AB R28, RZ, R28 ;  /* 0x0000001cff1c723e */ /* 0x000fe200000000ff */
[----:B0-----:R-:W-:Y:S02]  /*13df0*/  @P4 IMAD.MOV.U32 R4, RZ, RZ, R6 ;  /* 0x000000ffff044224 */ /* 0x001fe400078e0006 */
[----:B------:R-:W-:Y:S01]  /*13e00*/  @P4 IMAD.MOV.U32 R5, RZ, RZ, R7 ;  /* 0x000000ffff054224 */ /* 0x000fe200078e0007 */
[----:B------:R-:W-:Y:S01]  /*13e10*/  F2FP.F16.F32.PACK_AB R29, RZ, R29 ;  /* 0x0000001dff1d723e */ /* 0x000fe200000000ff */
[----:B------:R-:W-:Y:S01]  /*13e20*/  FMUL R31, R31, R2 ;  /* 0x000000021f1f7220 */ /* 0x000fe20000400000 */
[----:B------:R-:W-:-:S02]  /*13e30*/  F2FP.F16.F32.PACK_AB R30, RZ, R30 ;  /* 0x0000001eff1e723e */ /* 0x000fc400000000ff */
[----:B------:R0:W-:Y:S01]  /*13e40*/  @P4 STG.E.U16 desc[UR46][R4.64+0x102], R27 ;  /* 0x0001021b04004986 */ /* 0x0001e2000c10152e */
[----:B------:R-:W-:Y:S01]  /*13e50*/  ISETP.GT.AND P4, PT, R0, 0x90, P3 ;  /* 0x000000900000780c */ /* 0x000fe20001f84270 */
[----:B------:R-:W-:Y:S02]  /*13e60*/  FMUL R32, R32, R2 ;  /* 0x0000000220207220 */ /* 0x000fe40000400000 */
[----:B------:R-:W-:Y:S01]  /*13e70*/  @P0 STG.E.U16 desc[UR46][R8.64+0x110], R28 ;  /* 0x0001101c08000986 */ /* 0x000fe2000c10152e */
[----:B------:R-:W-:-:S03]  /*13e80*/  F2FP.F16.F32.PACK_AB R31, RZ, R31 ;  /* 0x0000001fff1f723e */ /* 0x000fc600000000ff */
[----:B------:R-:W-:Y:S01]  /*13e90*/  @P5 STG.E.U16 desc[UR46][R8.64+0x112], R29 ;  /* 0x0001121d08005986 */ /* 0x000fe2000c10152e */
[--C-:B0-----:R-:W-:Y:S02]  /*13ea0*/  @P6 IMAD.MOV.U32 R4, RZ, RZ, R6.reuse ;  /* 0x000000ffff046224 */ /* 0x101fe400078e0006 */
[----:B------:R-:W-:Y:S01]  /*13eb0*/  @P6 IMAD.MOV.U32 R5, RZ, RZ, R7 ;  /* 0x000000ffff056224 */ /* 0x000fe200078e0007 */
[----:B------:R-:W-:Y:S02]  /*13ec0*/  F2FP.F16.F32.PACK_AB R32, RZ, R32 ;  /* 0x00000020ff20723e */ /* 0x000fe400000000ff */
[C---:B------:R-:W-:Y:S02]  /*13ed0*/  ISETP.GT.AND P5, PT, R0.reuse, 0x90, P2 ;  /* 0x000000900000780c */ /* 0x040fe400017a4270 */
[----:B------:R0:W-:Y:S01]  /*13ee0*/  @P6 STG.E.U16 desc[UR46][R4.64+0x110], R30 ;  /* 0x0001101e04006986 */ /* 0x0001e2000c10152e */
[----:B------:R-:W-:Y:S01]  /*13ef0*/  ISETP.GT.AND P0, PT, R0, 0x91, P3 ;  /* 0x000000910000780c */ /* 0x000fe20001f04270 */
[-C--:B------:R-:W-:Y:S01]  /*13f00*/  FMUL R33, R33, R2.reuse ;  /* 0x0000000221217220 */ /* 0x080fe20000400000 */
[----:B------:R-:W-:Y:S01]  /*13f10*/  FMUL R34, R34, R2 ;  /* 0x0000000222227220 */ /* 0x000fe20000400000 */
[----:B0-----:R-:W-:Y:S01]  /*13f20*/  @P1 IMAD.MOV.U32 R4, RZ, RZ, R6 ;  /* 0x000000ffff041224 */ /* 0x001fe200078e0006 */
[----:B------:R-:W-:-:S05]  /*13f30*/  @P1 MOV R5, R7 ;  /* 0x0000000700051202 */ /* 0x000fca0000000f00 */
[----:B------:R0:W-:Y:S04]  /*13f40*/  @P1 STG.E.U16 desc[UR46][R4.64+0x112], R31 ;  /* 0x0001121f04001986 */ /* 0x0001e8000c10152e */
[----:B------:R-:W-:Y:S01]  /*13f50*/  @P4 STG.E.U16 desc[UR46][R8.64+0x120], R32 ;  /* 0x0001202008004986 */ /* 0x000fe2000c10152e */
[C---:B------:R-:W-:Y:S02]  /*13f60*/  ISETP.GT.AND P4, PT, R0.reuse, 0x91, P2 ;  /* 0x000000910000780c */ /* 0x040fe40001784270 */
[----:B------:R-:W-:Y:S02]  /*13f70*/  F2FP.F16.F32.PACK_AB R33, RZ, R33 ;  /* 0x00000021ff21723e */ /* 0x000fe400000000ff */
[----:B------:R-:W-:Y:S01]  /*13f80*/  ISETP.GT.AND P6, PT, R0, 0x98, P2 ;  /* 0x000000980000780c */ /* 0x000fe200017c4270 */
[----:B------:R-:W-:Y:S01]  /*13f90*/  FMUL R35, R35, R2 ;  /* 0x0000000223237220 */ /* 0x000fe20000400000 */
[----:B------:R-:W-:Y:S01]  /*13fa0*/  F2FP.F16.F32.PACK_AB R34, RZ, R34 ;  /* 0x00000022ff22723e */ /* 0x000fe200000000ff */
[----:B0-----:R-:W-:-:S02]  /*13fb0*/  @P5 IMAD.MOV.U32 R4, RZ, RZ, R6 ;  /* 0x000000ffff045224 */ /* 0x001fc400078e0006 */
[----:B------:R-:W-:Y:S01]  /*13fc0*/  @P5 IMAD.MOV.U32 R5, RZ, RZ, R7 ;  /* 0x000000ffff055224 */ /* 0x000fe200078e0007 */
[C---:B------:R-:W-:Y:S01]  /*13fd0*/  ISETP.GT.AND P1, PT, R0.reuse, 0x98, P3 ;  /* 0x000000980000780c */ /* 0x040fe20001f24270 */
[----:B------:R-:W-:Y:S01]  /*13fe0*/  @P0 STG.E.U16 desc[UR46][R8.64+0x122], R33 ;  /* 0x0001222108000986 */ /* 0x000fe2000c10152e */
[----:B------:R-:W-:Y:S01]  /*13ff0*/  ISETP.GT.AND P3, PT, R0, 0x99, P3 ;  /* 0x000000990000780c */ /* 0x000fe20001f64270 */
[-C--:B------:R-:W-:Y:S01]  /*14000*/  FMUL R36, R36, R2.reuse ;  /* 0x0000000224247220 */ /* 0x080fe20000400000 */
[----:B------:R-:W-:Y:S01]  /*14010*/  ISETP.GT.AND P2, PT, R0, 0x99, P2 ;  /* 0x000000990000780c */ /* 0x000fe20001744270 */
[----:B------:R0:W-:Y:S01]  /*14020*/  @P5 STG.E.U16 desc[UR46][R4.64+0x120], R34 ;  /* 0x0001202204005986 */ /* 0x0001e2000c10152e */
[-C--:B------:R-:W-:Y:S01]  /*14030*/  FMUL R37, R37, R2.reuse ;  /* 0x0000000225257220 */ /* 0x080fe20000400000 */
[----:B------:R-:W-:Y:S01]  /*14040*/  F2FP.F16.F32.PACK_AB R35, RZ, R35 ;  /* 0x00000023ff23723e */ /* 0x000fe200000000ff */
[-C--:B------:R-:W-:Y:S01]  /*14050*/  FMUL R38, R38, R2.reuse ;  /* 0x0000000226267220 */ /* 0x080fe20000400000 */
[----:B------:R-:W-:Y:S01]  /*14060*/  FMUL R39, R39, R2 ;  /* 0x0000000227277220 */ /* 0x000fe20000400000 */
[----:B------:R-:W-:-:S02]  /*14070*/  F2FP.F16.F32.PACK_AB R36, RZ, R36 ;  /* 0x00000024ff24723e */ /* 0x000fc400000000ff */
[----:B------:R-:W-:Y:S01]  /*14080*/  F2FP.F16.F32.PACK_AB R37, RZ, R37 ;  /* 0x00000025ff25723e */ /* 0x000fe200000000ff */
[--C-:B0-----:R-:W-:Y:S02]  /*14090*/  @P4 IMAD.MOV.U32 R4, RZ, RZ, R6.reuse ;  /* 0x000000ffff044224 */ /* 0x101fe400078e0006 */
[----:B------:R-:W-:Y:S01]  /*140a0*/  @P4 IMAD.MOV.U32 R5, RZ, RZ, R7 ;  /* 0x000000ffff054224 */ /* 0x000fe200078e0007 */
[----:B------:R-:W-:Y:S02]  /*140b0*/  F2FP.F16.F32.PACK_AB R38, RZ, R38 ;  /* 0x00000026ff26723e */ /* 0x000fe400000000ff */
[----:B------:R-:W-:Y:S02]  /*140c0*/  F2FP.F16.F32.PACK_AB R39, RZ, R39 ;  /* 0x00000027ff27723e */ /* 0x000fe400000000ff */
[----:B------:R0:W-:Y:S04]  /*140d0*/  @P4 STG.E.U16 desc[UR46][R4.64+0x122], R35 ;  /* 0x0001222304004986 */ /* 0x0001e8000c10152e */
[----:B------:R1:W-:Y:S04]  /*140e0*/  @P1 STG.E.U16 desc[UR46][R8.64+0x130], R36 ;  /* 0x0001302408001986 */ /* 0x0003e8000c10152e */
[----:B------:R1:W-:Y:S01]  /*140f0*/  @P3 STG.E.U16 desc[UR46][R8.64+0x132], R37 ;  /* 0x0001322508003986 */ /* 0x0003e2000c10152e */
[----:B0-----:R-:W-:Y:S01]  /*14100*/  @P6 IMAD.MOV.U32 R4, RZ, RZ, R6 ;  /* 0x000000ffff046224 */ /* 0x001fe200078e0006 */
[----:B------:R-:W-:-:S05]  /*14110*/  @P6 MOV R5, R7 ;  /* 0x0000000700056202 */ /* 0x000fca0000000f00 */
[----:B------:R1:W-:Y:S04]  /*14120*/  @P6 STG.E.U16 desc[UR46][R4.64+0x130], R38 ;  /* 0x0001302604006986 */ /* 0x0003e8000c10152e */
[----:B------:R1:W-:Y:S02]  /*14130*/  @P2 STG.E.U16 desc[UR46][R6.64+0x132], R39 ;  /* 0x0001322706002986 */ /* 0x0003e4000c10152e */
.L_x_506:
[----:B------:R-:W-:Y:S05]  /*14140*/  BSYNC B0 ;  /* 0x0000000000007941 */ /* 0x000fea0003800000 */
.L_x_32:
[----:B01----:R-:W2:Y:S04]  /*14150*/  LDL.LU R5, [R1+0xa0] ;  /* 0x0000a00001057983 */ /* 0x003ea80000300800 */
[----:B------:R-:W2:Y:S01]  /*14160*/  LDL.LU R4, [R1+0xa4] ;  /* 0x0000a40001047983 */ /* 0x000ea20000300800 */
[----:B------:R-:W-:Y:S01]  /*14170*/  ULDC UR4, c[0x0][0xc] ;  /* 0x0000030000047ab9 */ /* 0x000fe20000000800 */
[----:B------:R-:W-:Y:S01]  /*14180*/  ULDC UR5, c[0x0][0x10] ;  /* 0x0000040000057ab9 */ /* 0x000fe20000000800 */
[----:B-----5:R-:W2:Y:S01]  /*14190*/  LDC R3, c[0x0][0x14] ;  /* 0x00000500ff037b82 */ /* 0x020ea20000000800 */
[----:B------:R-:W-:Y:S01]  /*141a0*/  UIMAD.WIDE.U32 UR4, UR4, UR5, URZ ;  /* 0x00000005040472a5 */ /* 0x000fe2000f8e003f */
[----:B------:R-:W-:Y:S01]  /*141b0*/  PRMT R0, RZ, 0x7610, R0 ;  /* 0x00007610ff007816 */ /* 0x000fe20000000000 */
[----:B------:R-:W-:Y:S01]  /*141c0*/  UMOV UR43, 0xffffffff ;  /* 0xffffffff002b7882 */ /* 0x000fe20000000000 */
[----:B------:R-:W-:-:S03]  /*141d0*/  UMOV UR40, 0xffffffff ;  /* 0xffffffff00287882 */ /* 0x000fc60000000000 */
[----:B--2---:R-:W-:-:S04]  /*141e0*/  IMAD.WIDE.U32 R4, R3, UR4, R4 ;  /* 0x0000000403047c25 */ /* 0x004fc8000f8e0004 */
[----:B------:R-:W-:Y:S01]  /*141f0*/  IMAD R3, R3, UR5, RZ ;  /* 0x0000000503037c24 */ /* 0x000fe2000f8e02ff */
[----:B------:R-:W-:Y:S01]  /*14200*/  ULDC.64 UR4, c[0x0][0x650] ;  /* 0x0001940000047ab9 */ /* 0x000fe20000000a00 */
[----:B------:R-:W-:Y:S01]  /*14210*/  IMAD.MOV.U32 R7, RZ, RZ, R4 ;  /* 0x000000ffff077224 */ /* 0x000fe200078e0004 */
[----:B------:R-:W-:Y:S01]  /*14220*/  ISETP.GE.U32.AND P0, PT, R4, UR4, PT ;  /* 0x0000000404007c0c */ /* 0x000fe2000bf06070 */
[----:B------:R-:W-:-:S05]  /*14230*/  IMAD.IADD R6, R5, 0x1, R3 ;  /* 0x0000000105067824 */ /* 0x000fca00078e0203 */
[----:B------:R0:W-:Y:S01]  /*14240*/  STL [R1+0xa0], R6 ;  /* 0x0000a00601007387 */ /* 0x0001e20000100800 */
[----:B------:R-:W-:-:S03]  /*14250*/  ISETP.GE.U32.AND.EX P0, PT, R6, UR5, PT, P0 ;  /* 0x0000000506007c0c */ /* 0x000fc6000bf06100 */
[----:B------:R0:W-:Y:S10]  /*14260*/  STL [R1+0xa4], R7 ;  /* 0x0000a40701007387 */ /* 0x0001f40000100800 */
[----:B0-----:R-:W-:Y:S05]  /*14270*/  @P0 BRA `(.L_x_507) ;  /* 0x0000000400880947 */ /* 0x001fea0003800000 */
[----:B------:R-:W0:Y:S01]  /*14280*/  S2UR UR6, SR_CTAID.X ;  /* 0x00000000000679c3 */ /* 0x000e220000002500 */
[----:B------:R-:W-:Y:S01]  /*14290*/  ULDC.64 UR12, c[0x0][0x628] ;  /* 0x00018a00000c7ab9 */ /* 0x000fe20000000a00 */
[----:B------:R-:W-:Y:S01]  /*142a0*/  ULDC UR4, c[0x0][0x150] ;  /* 0x0000540000047ab9 */ /* 0x000fe20000000800 */
[----:B------:R-:W-:Y:S01]  /*142b0*/  ISETP.NE.U32.AND P0, PT, RZ, UR12, PT ;  /* 0x0000000cff007c0c */ /* 0x000fe2000bf05070 */
[----:B------:R-:W-:Y:S01]  /*142c0*/  ULDC UR15, c[0x0][0x630] ;  /* 0x00018c00000f7ab9 */ /* 0x000fe20000000800 */
[C---:B------:R-:W-:Y:S01]  /*142d0*/  R2UR UR16, R7.reuse ;  /* 0x00000000071072ca */ /* 0x040fe200000e0000 */
[----:B------:R-:W-:Y:S01]  /*142e0*/  ULDC UR19, c[0x0][0x154] ;  /* 0x0000550000137ab9 */ /* 0x000fe20000000800 */
[----:B------:R-:W-:Y:S01]  /*142f0*/  ISETP.NE.AND.EX P0, PT, RZ, UR13, PT, P0 ;  /* 0x0000000dff007c0c */ /* 0x000fe2000bf05300 */
[----:B------:R-:W1:Y:S01]  /*14300*/  S2UR UR18, SR_CTAID.Y ;  /* 0x00000000001279c3 */ /* 0x000e620000002600 */
[----:B------:R-:W-:Y:S02]  /*14310*/  R2UR UR17, R6 ;  /* 0x00000000061172ca */ /* 0x000fe400000e0000 */
[----:B------:R-:W-:-:S02]  /*14320*/  R2UR UR10, R7 ;  /* 0x00000000070a72ca */ /* 0x000fc400000e0000 */
[----:B------:R-:W-:Y:S02]  /*14330*/  R2UR UR11, R6 ;  /* 0x00000000060b72ca */ /* 0x000fe400000e0000 */
[----:B0-----:R-:W-:-:S05]  /*14340*/  I2FP.F32.U32 R0, UR6 ;  /* 0x0000000600007c45 */ /* 0x001fca0008201000 */
[----:B------:R-:W-:-:S04]  /*14350*/  FMUL R0, R0, UR4 ;  /* 0x0000000400007c20 */ /* 0x000fc80008400000 */
[----:B------:R0:W2:Y:S01]  /*14360*/  F2I.U32.TRUNC.NTZ R3, R0 ;  /* 0x0000000000037305 */ /* 0x0000a2000020f000 */
[----:B-1----:R-:W-:Y:S05]  /*14370*/  @!P0 BRA `(.L_x_508) ;  /* 0x0000000000308947 */ /* 0x002fea0003800000 */
        /* <DEDUP_REMOVED lines=12> */
.L_x_508:
[----:B------:R-:W-:Y:S01]  /*14440*/  USHF.R.U64 UR40, UR10, UR15, UR11 ;  /* 0x0000000f0a287299 */ /* 0x000fe2000800120b */
[----:B0-----:R-:W-:Y:S01]  /*14450*/  I2FP.F32.U32 R0, UR18 ;  /* 0x0000001200007c45 */ /* 0x001fe20008201000 */
[----:B------:R-:W-:Y:S02]  /*14460*/  USHF.R.U32.HI UR4, URZ, UR15, UR11 ;  /* 0x0000000f3f047299 */ /* 0x000fe4000801160b */
[----:B------:R-:W-:Y:S02]  /*14470*/  UIADD3 UR10, UP0, URZ, -UR40, URZ ;  /* 0x800000283f0a7290 */ /* 0x000fe4000ff1e03f */
[----:B------:R-:W-:Y:S01]  /*14480*/  FMUL R0, R0, UR19 ;  /* 0x0000001300007c20 */ /* 0x000fe20008400000 */
[----:B------:R-:W-:Y:S01]  /*14490*/  ULDC.64 UR12, c[0x0][0x620] ;  /* 0x00018800000c7ab9 */ /* 0x000fe20000000a00 */
[----:B------:R-:W-:Y:S01]  /*144a0*/  UIADD3.X UR4, URZ, ~UR4, URZ, UP0, !UPT ;  /* 0x800000043f047290 */ /* 0x000fe200087fe43f */
[----:B------:R-:W-:Y:S01]  /*144b0*/  UMOV UR8, UR16 ;  /* 0x0000001000087c82 */ /* 0x000fe20008000000 */
[----:B------:R-:W-:-:S02]  /*144c0*/  UMOV UR9, UR17 ;  /* 0x0000001100097c82 */ /* 0x000fc40008000000 */
[----:B------:R-:W-:Y:S01]  /*144d0*/  UIMAD UR4, UR4, UR12, URZ ;  /* 0x0000000c040472a4 */ /* 0x000fe2000f8e023f */
[----:B------:R-:W0:Y:S01]  /*144e0*/  F2I.U32.TRUNC.NTZ R0, R0 ;  /* 0x0000000000007305 */ /* 0x000e22000020f000 */
[----:B------:R-:W-:Y:S01]  /*144f0*/  UIMAD.WIDE.U32 UR8, UR10, UR12, UR8 ;  /* 0x0000000c0a0872a5 */ /* 0x000fe2000f8e0008 */
[----:B--2---:R-:W-:Y:S01]  /*14500*/  R2UR UR12, R3 ;  /* 0x00000000030c72ca */ /* 0x004fe200000e0000 */
[----:B------:R-:W-:Y:S01]  /*14510*/  UIMAD UR10, UR10, UR13, UR4 ;  /* 0x0000000d0a0a72a4 */ /* 0x000fe2000f8e0204 */
[----:B------:R-:W-:Y:S01]  /*14520*/  ULDC UR11, c[0x0][0x618] ;  /* 0x00018600000b7ab9 */ /* 0x000fe20000000800 */
[----:B------:R-:W-:Y:S02]  /*14530*/  ULDC UR21, c[0x0][0x658] ;  /* 0x0001960000157ab9 */ /* 0x000fe40000000800 */
[----:B------:R-:W-:Y:S01]  /*14540*/  UIADD3 UR9, UR9, UR10, URZ ;  /* 0x0000000a09097290 */ /* 0x000fe2000fffe03f */
[----:B------:R-:W-:Y:S01]  /*14550*/  UMOV UR15, 0xffffffff ;  /* 0xffffffff000f7882 */ /* 0x000fe20000000000 */
[----:B------:R-:W-:Y:S01]  /*14560*/  ULDC.64 UR4, c[0x0][0x640] ;  /* 0x0001900000047ab9 */ /* 0x000fe20000000a00 */
[----:B------:R-:W-:Y:S01]  /*14570*/  USHF.L.U32 UR15, UR15, UR21, URZ ;  /* 0x000000150f0f7299 */ /* 0x000fe2000800063f */
[----:B------:R-:W-:Y:S01]  /*14580*/  ISETP.NE.U32.AND P0, PT, RZ, UR4, PT ;  /* 0x00000004ff007c0c */ /* 0x000fe2000bf05070 */
[----:B------:R-:W-:-:S02]  /*14590*/  USHF.R.U64 UR16, UR8, UR11, UR9 ;  /* 0x0000000b08107299 */ /* 0x000fc40008001209 */
[----:B------:R-:W-:Y:S01]  /*145a0*/  USHF.R.U32.HI UR8, URZ, UR11, UR9 ;  /* 0x0000000b3f087299 */ /* 0x000fe20008011609 */
[----:B0-----:R-:W-:Y:S01]  /*145b0*/  R2UR UR14, R0 ;  /* 0x00000000000e72ca */ /* 0x001fe200000e0000 */
[----:B------:R-:W-:Y:S01]  /*145c0*/  ULDC UR17, c[0x0][0x608] ;  /* 0x0001820000117ab9 */ /* 0x000fe20000000800 */
[----:B------:R-:W-:Y:S01]  /*145d0*/  ULOP3.LUT UR44, URZ, UR15, URZ, 0x33, !UPT ;  /* 0x0000000f3f2c7292 */ /* 0x000fe2000f8e333f */
[----:B------:R-:W-:Y:S01]  /*145e0*/  ISETP.NE.AND.EX P0, PT, RZ, UR5, PT, P0 ;  /* 0x00000005ff007c0c */ /* 0x000fe2000bf05300 */
[----:B------:R-:W-:Y:S02]  /*145f0*/  USHF.R.U64 UR15, UR16, UR17, UR8 ;  /* 0x00000011100f7299 */ /* 0x000fe40008001208 */
[----:B------:R-:W-:Y:S02]  /*14600*/  USHF.R.U32.HI UR8, URZ, UR17, UR8 ;  /* 0x000000113f087299 */ /* 0x000fe40008011608 */
[----:B------:R-:W-:Y:S02]  /*14610*/  UIADD3 UR12, -UR12, URZ, URZ ;  /* 0x0000003f0c0c7290 */ /* 0x000fe4000fffe13f */
[----:B------:R-:W-:Y:S01]  /*14620*/  USHF.R.U64 UR17, UR15, UR21, UR8 ;  /* 0x000000150f117299 */ /* 0x000fe20008001208 */
[----:B------:R-:W-:Y:S01]  /*14630*/  UMOV UR19, 0x1 ;  /* 0x0000000100137882 */ /* 0x000fe20000000000 */
[----:B------:R-:W-:Y:S01]  /*14640*/  ULDC UR13, c[0x0][0x144] ;  /* 0x00005100000d7ab9 */ /* 0x000fe20000000800 */
[----:B------:R-:W-:Y:S01]  /*14650*/  ULDC UR7, c[0x0][0x600] ;  /* 0x0001800000077ab9 */ /* 0x000fe20000000800 */
[----:B------:R-:W-:-:S02]  /*14660*/  USHF.L.U32 UR24, UR19, UR21, URZ ;  /* 0x0000001513187299 */ /* 0x000fc4000800063f */
[----:B------:R-:W-:Y:S02]  /*14670*/  USHF.R.U32.HI UR8, URZ, UR21, UR8 ;  /* 0x000000153f087299 */ /* 0x000fe40008011608 */
[----:B------:R-:W-:Y:S02]  /*14680*/  UIMAD UR21, UR13, UR12, UR6 ;  /* 0x0000000c0d1572a4 */ /* 0x000fe4000f8e0206 */
[----:B------:R-:W-:Y:S02]  /*14690*/  UIADD3 UR20, UR7, -0x1, URZ ;  /* 0xffffffff07147890 */ /* 0x000fe4000fffe03f */
[----:B------:R-:W-:Y:S01]  /*146a0*/  UIADD3 UR19, -UR14, URZ, URZ ;  /* 0x0000003f0e137290 */ /* 0x000fe2000fffe13f */
[----:B------:R-:W-:Y:S01]  /*146b0*/  ULDC UR25, c[0x0][0x148] ;  /* 0x0000520000197ab9 */ /* 0x000fe20000000800 */
[----:B------:R-:W-:Y:S01]  /*146c0*/  ULDC UR22, c[0x0][0x648] ;  /* 0x0001920000167ab9 */ /* 0x000fe20000000800 */
[----:B------:R-:W-:Y:S01]  /*146d0*/  ULDC UR23, c[0x0][0x638] ;  /* 0x00018e0000177ab9 */ /* 0x000fe20000000800 */
        /* <DEDUP_REMOVED lines=14> */
.L_x_509:
[----:B------:R-:W-:Y:S01]  /*147c0*/  UISETP.NE.AND UP0, UPT, UR39, URZ, UPT ;  /* 0x0000003f2700728c */ /* 0x000fe2000bf05270 */
[----:B------:R-:W-:Y:S01]  /*147d0*/  IMAD.MOV.U32 R0, RZ, RZ, 0x1 ;  /* 0x00000001ff007424 */ /* 0x000fe200078e00ff */
[----:B------:R-:W-:Y:S02]  /*147e0*/  USHF.R.U64 UR4, UR6, UR22, UR8 ;  /* 0x0000001606047299 */ /* 0x000fe40008001208 */
[----:B------:R-:W-:Y:S02]  /*147f0*/  ULOP3.LUT UR44, UR15, UR44, URZ, 0xc0, !UPT ;  /* 0x0000002c0f2c7292 */ /* 0x000fe4000f8ec03f */
[----:B------:R-:W-:Y:S02]  /*14800*/  UIADD3 UR5, -UR4, URZ, URZ ;  /* 0x0000003f04057290 */ /* 0x000fe4000fffe13f */
[----:B------:R-:W-:Y:S02]  /*14810*/  UIMAD UR44, UR24, UR4, UR44 ;  /* 0x00000004182c72a4 */ /* 0x000fe4000f8e022c */
[----:B------:R-:W-:-:S02]  /*14820*/  ULOP3.LUT UR16, UR16, UR20, URZ, 0xc0, !UPT ;  /* 0x0000001410107292 */ /* 0x000fc4000f8ec03f */
[----:B------:R-:W-:Y:S02]  /*14830*/  @UP0 UIMAD UR21, UR25, UR19, UR18 ;  /* 0x00000013191502a4 */ /* 0x000fe4000f8e0212 */
[----:B------:R-:W-:-:S03]  /*14840*/  UIMAD UR4, UR5, UR23, UR17 ;  /* 0x00000017050472a4 */ /* 0x000fc6000f8e0211 */
[----:B------:R-:W-:Y:S01]  /*14850*/  ULDC UR5, c[0x0][0x610] ;  /* 0x0001840000057ab9 */ /* 0x000fe20000000800 */
[----:B------:R-:W-:Y:S02]  /*14860*/  UIMAD UR4, UR4, UR7, UR16 ;  /* 0x00000007040472a4 */ /* 0x000fe4000f8e0210 */
[----:B------:R-:W-:-:S04]  /*14870*/  UIMAD UR44, UR44, UR5, UR21 ;  /* 0x000000052c2c72a4 */ /* 0x000fc8000f8e0215 */
[----:B------:R-:W-:Y:S02]  /*14880*/  USEL UR43, UR4, UR44, !UP0 ;  /* 0x0000002c042b7287 */ /* 0x000fe4000c000000 */
[----:B------:R-:W-:-:S12]  /*14890*/  USEL UR44, UR44, UR4, !UP0 ;  /* 0x000000042c2c7287 */ /* 0x000fd8000c000000 */
.L_x_507:
[----:B------:R-:W-:-:S13]  /*148a0*/  LOP3.LUT P0, RZ, R0, 0xff, RZ, 0xc0, !PT ;  /* 0x000000ff00ff7812 */ /* 0x000fda000780c0ff */
[----:B------:R-:W-:Y:S05]  /*148b0*/  @P0 BRA `(.L_x_510) ;  /* 0xfffffec800d00947 */ /* 0x000fea000383ffff */
[----:B------:R-:W-:Y:S05]  /*148c0*/  EXIT ;  /* 0x000000000000794d */ /* 0x000fea0003800000 */
.L_x_7:
[----:B------:R-:W2:Y:S01]  /*148d0*/  LDL R5, [R1+0xa4] ;  /* 0x0000a40001057983 */ /* 0x000ea20000100800 */
[----:B------:R-:W-:-:S03]  /*148e0*/  ULDC.64 UR4, c[0x0][0x650] ;  /* 0x0001940000047ab9 */ /* 0x000fc60000000a00 */
[----:B------:R-:W3:Y:S01]  /*148f0*/  LDL R4, [R1+0xa0] ;  /* 0x0000a00001047983 */ /* 0x000ee20000100800 */
[----:B------:R-:W-:Y:S01]  /*14900*/  PRMT R0, RZ, 0x7610, R0 ;  /* 0x00007610ff007816 */ /* 0x000fe20000000000 */
[----:B------:R-:W-:Y:S01]  /*14910*/  IMAD.MOV.U32 R2, RZ, RZ, -0x1 ;  /* 0xffffffffff027424 */ /* 0x000fe200078e00ff */
[----:B------:R-:W-:Y:S01]  /*14920*/  MOV R9, 0xffffffff ;  /* 0xffffffff00097802 */ /* 0x000fe20000000f00 */
[----:B------:R-:W-:Y:S01]  /*14930*/  IMAD.MOV.U32 R3, RZ, RZ, -0x1 ;  /* 0xffffffffff037424 */ /* 0x000fe200078e00ff */
[----:B--2---:R-:W-:-:S04]  /*14940*/  ISETP.GE.U32.AND P0, PT, R5, UR4, PT ;  /* 0x0000000405007c0c */ /* 0x004fc8000bf06070 */
[----:B---3--:R-:W-:-:S13]  /*14950*/  ISETP.GE.U32.AND.EX P0, PT, R4, UR5, PT, P0 ;  /* 0x0000000504007c0c */ /* 0x008fda000bf06100 */
        /* <DEDUP_REMOVED lines=21> */
.L_x_512:
[----:B------:R-:W-:Y:S01]  /*14ab0*/  USHF.R.U64 UR4, UR14, UR19, UR15 ;  /* 0x000000130e047299 */ /* 0x000fe2000800120f */
[----:B------:R-:W-:Y:S01]  /*14ac0*/  R2UR UR7, R4 ;  /* 0x00000000040772ca */ /* 0x000fe200000e0000 */
[----:B------:R-:W-:Y:S02]  /*14ad0*/  USHF.R.U32.HI UR5, URZ, UR19, UR15 ;  /* 0x000000133f057299 */ /* 0x000fe4000801160f */
[----:B------:R-:W-:Y:S01]  /*14ae0*/  UIADD3 UR13, UP0, URZ, -UR4, URZ ;  /* 0x800000043f0d7290 */ /* 0x000fe2000ff1e03f */
[----:B------:R-:W-:Y:S01]  /*14af0*/  ULDC.64 UR14, c[0x0][0x620] ;  /* 0x00018800000e7ab9 */ /* 0x000fe20000000a00 */
[----:B------:R-:W-:Y:S02]  /*14b00*/  UMOV UR6, UR20 ;  /* 0x0000001400067c82 */ /* 0x000fe40008000000 */
[----:B------:R-:W-:Y:S02]  /*14b10*/  UIADD3.X UR5, URZ, ~UR5, URZ, UP0, !UPT ;  /* 0x800000053f057290 */ /* 0x000fe400087fe43f */
[----:B------:R-:W-:-:S02]  /*14b20*/  UISETP.NE.AND UP1, UPT, UR39, URZ, UPT ;  /* 0x0000003f2700728c */ /* 0x000fc4000bf25270 */
[----:B------:R-:W-:Y:S02]  /*14b30*/  UIMAD UR5, UR5, UR14, URZ ;  /* 0x0000000e050572a4 */ /* 0x000fe4000f8e023f */
[----:B------:R-:W-:Y:S02]  /*14b40*/  UIMAD.WIDE.U32 UR6, UR13, UR14, UR6 ;  /* 0x0000000e0d0672a5 */ /* 0x000fe4000f8e0006 */
[----:B------:R-:W-:Y:S01]  /*14b50*/  UIMAD UR5, UR13, UR15, UR5 ;  /* 0x0000000f0d0572a4 */ /* 0x000fe2000f8e0205 */
[----:B------:R-:W-:Y:S02]  /*14b60*/  ULDC UR14, c[0x0][0x608] ;  /* 0x00018200000e7ab9 */ /* 0x000fe40000000800 */
[----:B------:R-:W-:Y:S01]  /*14b70*/  ULDC UR13, c[0x0][0x618] ;  /* 0x00018600000d7ab9 */ /* 0x000fe20000000800 */
[----:B------:R-:W-:Y:S01]  /*14b80*/  UIADD3 UR5, UR7, UR5, URZ ;  /* 0x0000000507057290 */ /* 0x000fe2000fffe03f */
[----:B------:R-:W-:Y:S01]  /*14b90*/  ULDC UR22, c[0x0][0x658] ;  /* 0x0001960000167ab9 */ /* 0x000fe20000000800 */
[----:B------:R-:W-:-:S02]  /*14ba0*/  @UP1 UIMAD UR8, UR11, UR12, UR10 ;  /* 0x0000000c0b0812a4 */ /* 0x000fc4000f8e020a */
[----:B------:R-:W-:Y:S02]  /*14bb0*/  USHF.R.U64 UR17, UR6, UR13, UR5 ;  /* 0x0000000d06117299 */ /* 0x000fe40008001205 */
[----:B------:R-:W-:Y:S01]  /*14bc0*/  USHF.R.U32.HI UR5, URZ, UR13, UR5 ;  /* 0x0000000d3f057299 */ /* 0x000fe20008011605 */
[----:B------:R-:W-:Y:S01]  /*14bd0*/  ULDC.64 UR6, c[0x0][0x640] ;  /* 0x0001900000067ab9 */ /* 0x000fe20000000a00 */
[----:B------:R-:W-:Y:S01]  /*14be0*/  UMOV UR10, 0xffffffff ;  /* 0xffffffff000a7882 */ /* 0x000fe20000000000 */
[----:B------:R-:W-:Y:S01]  /*14bf0*/  ISETP.NE.U32.AND P0, PT, RZ, UR6, PT ;  /* 0x00000006ff007c0c */ /* 0x000fe2000bf05070 */
[----:B------:R-:W-:Y:S02]  /*14c00*/  USHF.R.U64 UR18, UR17, UR14, UR5 ;  /* 0x0000000e11127299 */ /* 0x000fe40008001205 */
[----:B------:R-:W-:Y:S01]  /*14c10*/  USHF.R.U32.HI UR5, URZ, UR14, UR5 ;  /* 0x0000000e3f057299 */ /* 0x000fe20008011605 */
[----:B------:R-:W-:Y:S01]  /*14c20*/  ISETP.NE.AND.EX P0, PT, RZ, UR7, PT, P0 ;  /* 0x00000007ff007c0c */ /* 0x000fe2000bf05300 */
[----:B------:R-:W-:-:S02]  /*14c30*/  USHF.L.U32 UR11, UR10, UR22, URZ ;  /* 0x000000160a0b7299 */ /* 0x000fc4000800063f */
[----:B------:R-:W-:Y:S01]  /*14c40*/  USHF.R.U64 UR19, UR18, UR22, UR5 ;  /* 0x0000001612137299 */ /* 0x000fe20008001205 */
[----:B------:R-:W-:Y:S01]  /*14c50*/  ULDC UR20, c[0x0][0x600] ;  /* 0x0001800000147ab9 */ /* 0x000fe20000000800 */
[----:B------:R-:W-:Y:S02]  /*14c60*/  USHF.R.U32.HI UR10, URZ, UR22, UR5 ;  /* 0x000000163f0a7299 */ /* 0x000fe40008011605 */
[----:B------:R-:W-:Y:S02]  /*14c70*/  UIADD3 UR21, UR20, -0x1, URZ ;  /* 0xffffffff14157890 */ /* 0x000fe4000fffe03f */
[----:B------:R-:W-:Y:S01]  /*14c80*/  ULOP3.LUT UR26, URZ, UR11, URZ, 0x33, !UPT ;  /* 0x0000000b3f1a7292 */ /* 0x000fe2000f8e333f */
        /* <DEDUP_REMOVED lines=17> */
.L_x_513:
[----:B------:R-:W-:Y:S01]  /*14da0*/  USHF.R.U64 UR6, UR5, UR23, UR10 ;  /* 0x0000001705067299 */ /* 0x000fe2000800120a */
[----:B------:R-:W-:Y:S01]  /*14db0*/  IMAD.MOV.U32 R0, RZ, RZ, 0x1 ;  /* 0x00000001ff007424 */ /* 0x000fe200078e00ff */
[----:B------:R-:W-:Y:S01]  /*14dc0*/  USHF.L.U32 UR25, UR25, UR22, URZ ;  /* 0x0000001619197299 */ /* 0x000fe2000800063f */
[----:B------:R-:W-:Y:S01]  /*14dd0*/  IMAD.U32 R9, RZ, RZ, UR4 ;  /* 0x00000004ff097e24 */ /* 0x000fe2000f8e00ff */
[----:B------:R-:W-:Y:S02]  /*14de0*/  ULOP3.LUT UR5, UR18, UR26, URZ, 0xc0, !UPT ;  /* 0x0000001a12057292 */ /* 0x000fe4000f8ec03f */
[----:B------:R-:W-:Y:S02]  /*14df0*/  UIADD3 UR7, -UR6, URZ, URZ ;  /* 0x0000003f06077290 */ /* 0x000fe4000fffe13f */
[----:B------:R-:W-:Y:S02]  /*14e00*/  UIMAD UR6, UR25, UR6, UR5 ;  /* 0x00000006190672a4 */ /* 0x000fe4000f8e0205 */
[----:B------:R-:W-:-:S02]  /*14e10*/  ULOP3.LUT UR17, UR17, UR21, URZ, 0xc0, !UPT ;  /* 0x0000001511117292 */ /* 0x000fc4000f8ec03f */
[----:B------:R-:W-:Y:S02]  /*14e20*/  UIMAD UR5, UR7, UR24, UR19 ;  /* 0x00000018070572a4 */ /* 0x000fe4000f8e0213 */
[----:B------:R-:W-:Y:S01]  /*14e30*/  UISETP.NE.AND UP0, UPT, UR39, URZ, UPT ;  /* 0x0000003f2700728c */ /* 0x000fe2000bf05270 */
[----:B------:R-:W-:Y:S01]  /*14e40*/  ULDC UR7, c[0x0][0x610] ;  /* 0x0001840000077ab9 */ /* 0x000fe20000000800 */
[----:B------:R-:W-:Y:S02]  /*14e50*/  UIMAD UR5, UR5, UR20, UR17 ;  /* 0x00000014050572a4 */ /* 0x000fe4000f8e0211 */
[----:B------:R-:W-:-:S04]  /*14e60*/  UIMAD UR8, UR6, UR7, UR8 ;  /* 0x00000007060872a4 */ /* 0x000fc8000f8e0208 */
[----:B------:R-:W-:Y:S02]  /*14e70*/  USEL UR6, UR5, UR8, !UP0 ;  /* 0x0000000805067287 */ /* 0x000fe4000c000000 */
[----:B------:R-:W-:-:S04]  /*14e80*/  USEL UR8, UR8, UR5, !UP0 ;  /* 0x0000000508087287 */ /* 0x000fc8000c000000 */
[----:B------:R-:W-:Y:S02]  /*14e90*/  IMAD.U32 R3, RZ, RZ, UR6 ;  /* 0x00000006ff037e24 */ /* 0x000fe4000f8e00ff */
[----:B------:R-:W-:-:S07]  /*14ea0*/  IMAD.U32 R2, RZ, RZ, UR8 ;  /* 0x00000008ff027e24 */ /* 0x000fce000f8e00ff */
.L_x_511:
[----:B------:R-:W-:-:S08]  /*14eb0*/  NOP ;  /* 0x0000000000007918 */ /* 0x000fd00000000000 */
[----:B0-----:R-:W0:-:S00]  /*14ec0*/  USETMAXREG.DEALLOC.CTAPOOL 0x18 ;  /* 0x00000018000079c8 */ /* 0x001e0000080e0500 */
[----:B------:R-:W-:-:S13]  /*14ed0*/  ISETP.NE.AND P0, PT, RZ, UR9, PT ;  /* 0x00000009ff007c0c */ /* 0x000fda000bf05270 */
[----:B------:R-:W-:Y:S05]  /*14ee0*/  @P0 EXIT ;  /* 0x000000000000094d */ /* 0x000fea0003800000 */
[----:B0-----:R-:W-:Y:S01]  /*14ef0*/  LOP3.LUT P0, RZ, R0, 0xff, RZ, 0xc0, !PT ;  /* 0x000000ff00ff7812 */ /* 0x001fe2000780c0ff */
[----:B------:R-:W-:Y:S01]  /*14f00*/  IMAD.MOV.U32 R0, RZ, RZ, 0x1 ;  /* 0x00000001ff007424 */ /* 0x000fe200078e00ff */
[----:B------:R-:W-:-:S11]  /*14f10*/  MOV R6, RZ ;  /* 0x000000ff00067202 */ /* 0x000fd60000000f00 */
[----:B------:R-:W-:Y:S05]  /*14f20*/  @!P0 BRA `(.L_x_514) ;  /* 0x0000000c00708947 */ /* 0x000fea0003800000 */
[----:B------:R-:W0:Y:S01]  /*14f30*/  S2R R10, SR_CgaCtaId ;  /* 0x00000000000a7919 */ /* 0x000e220000008800 */
[----:B------:R-:W-:Y:S01]  /*14f40*/  ULDC UR4, c[0x0][0x28c] ;  /* 0x0000a30000047ab9 */ /* 0x000fe20000000800 */
[----:B------:R-:W-:Y:S01]  /*14f50*/  ULDC UR5, c[0x0][0x600] ;  /* 0x0001800000057ab9 */ /* 0x000fe20000000800 */
[----:B------:R-:W-:Y:S01]  /*14f60*/  UIADD3 UR9, UR4, 0x1f, URZ ;  /* 0x0000001f04097890 */ /* 0x000fe2000fffe03f */
[----:B------:R-:W-:Y:S01]  /*14f70*/  BSSY B0, `(.L_x_514) ;  /* 0x00000d7000007945 */ /* 0x000fe20003800000 */
[----:B------:R-:W-:Y:S01]  /*14f80*/  ULDC UR7, c[0x0][0x658] ;  /* 0x0001960000077ab9 */ /* 0x000fe20000000800 */
[----:B------:R-:W-:Y:S01]  /*14f90*/  UMOV UR10, 0x1 ;  /* 0x00000001000a7882 */ /* 0x000fe20000000000 */
[----:B------:R-:W-:Y:S01]  /*14fa0*/  UIADD3 UR4, UR5, -0x1, URZ ;  /* 0xffffffff05047890 */ /* 0x000fe2000fffe03f */
[----:B------:R-:W-:Y:S01]  /*14fb0*/  IMAD.MOV.U32 R8, RZ, RZ, 0x1 ;  /* 0x00000001ff087424 */ /* 0x000fe200078e00ff */
[----:B------:R-:W-:Y:S01]  /*14fc0*/  UMOV UR8, 0xffffffff ;  /* 0xffffffff00087882 */ /* 0x000fe20000000000 */
[----:B------:R-:W-:Y:S01]  /*14fd0*/  USHF.L.U32 UR5, UR10, UR7, URZ ;  /* 0x000000070a057299 */ /* 0x000fe2000800063f */
[----:B------:R-:W-:Y:S01]  /*14fe0*/  IMAD.MOV.U32 R0, RZ, RZ, 0x1 ;  /* 0x00000001ff007424 */ /* 0x000fe200078e00ff */
[----:B------:R-:W-:Y:S01]  /*14ff0*/  USHF.R.S32.HI UR10, URZ, 0x1f, UR9 ;  /* 0x0000001f3f0a7899 */ /* 0x000fe20008011409 */
[----:B------:R-:W-:Y:S01]  /*15000*/  IMAD.MOV.U32 R6, RZ, RZ, RZ ;  /* 0x000000ffff067224 */ /* 0x000fe200078e00ff */
[----:B------:R-:W-:Y:S01]  /*15010*/  ULDC UR6, c[0x0][0xc] ;  /* 0x0000030000067ab9 */ /* 0x000fe20000000800 */
[----:B------:R-:W-:-:S02]  /*15020*/  USHF.L.U32 UR11, UR8, UR7, URZ ;  /* 0x00000007080b7299 */ /* 0x000fc4000800063f */
[----:B------:R-:W-:Y:S01]  /*15030*/  ULEA.HI UR10, UR10, UR9, URZ, 0x5 ;  /* 0x000000090a0a7291 */ /* 0x000fe2000f8f283f */
[----:B------:R-:W-:Y:S01]  /*15040*/  ULDC UR7, c[0x0][0x10] ;  /* 0x0000040000077ab9 */ /* 0x000fe20000000800 */
[----:B------:R-:W-:Y:S01]  /*15050*/  ULDC UR8, c[0x0][0x14] ;  /* 0x0000050000087ab9 */ /* 0x000fe20000000800 */
[----:B------:R-:W-:Y:S02]  /*15060*/  UIMAD.WIDE.U32 UR6, UR6, UR7, URZ ;  /* 0x00000007060672a5 */ /* 0x000fe4000f8e003f */
[----:B------:R-:W-:Y:S02]  /*15070*/  USHF.R.S32.HI UR18, URZ, 0x5, UR10 ;  /* 0x000000053f127899 */ /* 0x000fe4000801140a */
[----:B------:R-:W-:Y:S02]  /*15080*/  UIMAD.WIDE.U32 UR22, UR6, UR8, URZ ;  /* 0x00000008061672a5 */ /* 0x000fe4000f8e003f */
[----:B------:R-:W-:Y:S02]  /*15090*/  UIMAD UR13, UR7, UR8, URZ ;  /* 0x00000008070d72a4 */ /* 0x000fe4000f8e023f */
[----:B------:R-:W-:-:S02]  /*150a0*/  ULOP3.LUT UR21, UR38, 0x2, URZ, 0xfc, !UPT ;  /* 0x0000000226157892 */ /* 0x000fc4000f8efc3f */
[----:B------:R-:W-:Y:S01]  /*150b0*/  ULOP3.LUT UR19, URZ, UR11, URZ, 0x33, !UPT ;  /* 0x0000000b3f137292 */ /* 0x000fe2000f8e333f */
[----:B0-----:R-:W-:Y:S01]  /*150c0*/  LOP3.LUT R10, R10, 0x1, RZ, 0xc0, !PT ;  /* 0x000000010a0a7812 */ /* 0x001fe200078ec0ff */
[----:B------:R-:W-:Y:S02]  /*150d0*/  UIADD3 UR13, UR23, UR13, URZ ;  /* 0x0000000d170d7290 */ /* 0x000fe4000fffe03f */
[----:B------:R-:W-:Y:S01]  /*150e0*/  UIADD3 UR26, UR18, 0x1, URZ ;  /* 0x00000001121a7890 */ /* 0x000fe2000fffe03f */
[----:B------:R-:W-:-:S11]  /*150f0*/  ULDC.64 UR24, c[0x0][0x198] ;  /* 0x0000660000187ab9 */ /* 0x000fd60000000a00 */
.L_x_525:
[----:B------:R-:W-:-:S03]  /*15100*/  UMOV UR6, 0xffffffff ;  /* 0xffffffff00067882 */ /* 0x000fc60000000000 */
[----:B------:R-:W-:Y:S05]  /*15110*/  BRA.DIV UR6, `(.L_x_515) ;  /* 0x00000012062c7947 */ /* 0x000fea000b800000 */
[----:B------:R-:W-:-:S13]  /*15120*/  ELECT P6, URZ, PT ;  /* 0x00000000003f782f */ /* 0x000fda00038c0000 */
.L_x_538:
[----:B------:R-:W0:Y:S01]  /*15130*/  LDC R4, c[0x0][0x28c] ;  /* 0x0000a300ff047b82 */ /* 0x000e220000000800 */
[----:B------:R-:W-:Y:S01]  /*15140*/  BSSY B1, `(.L_x_516) ;  /* 0x000003c000017945 */ /* 0x000fe20003800000 */
[----:B0-----:R-:W-:-:S13]  /*15150*/  ISETP.LT.OR P6, PT, R4, 0x1, !P6 ;  /* 0x000000010400780c */ /* 0x001fda00077c1670 */
[----:B------:R-:W-:Y:S05]  /*15160*/  @P6 BRA `(.L_x_517) ;  /* 0x0000000000e46947 */ /* 0x000fea0003800000 */
[----:B------:R-:W-:Y:S01]  /*15170*/  IMAD R3, R3, 0x2, R10 ;  /* 0x0000000203037824 */ /* 0x000fe200078e020a */
[----:B------:R-:W-:Y:S01]  /*15180*/  MOV R15, UR26 ;  /* 0x0000001a000f7c02 */ /* 0x000fe20008000f00 */
[----:B------:R-:W-:Y:S02]  /*15190*/  IMAD R2, R2, 0x180, RZ ;  /* 0x0000018002027824 */ /* 0x000fe400078e02ff */
[----:B------:R-:W-:Y:S02]  /*151a0*/  IMAD R3, R3, 0x50, RZ ;  /* 0x0000005003037824 */ /* 0x000fe400078e02ff */
[----:B------:R-:W-:Y:S02]  /*151b0*/  IMAD.MOV.U32 R13, RZ, RZ, RZ ;  /* 0x000000ffff0d7224 */ /* 0x000fe400078e00ff */
[----:B------:R-:W-:Y:S02]  /*151c0*/  IMAD.MOV.U32 R4, RZ, RZ, R0 ;  /* 0x000000ffff047224 */ /* 0x000fe400078e0000 */
[----:B------:R-:W-:-:S07]  /*151d0*/  IMAD.MOV.U32 R5, RZ, RZ, R6 ;  /* 0x000000ffff057224 */ /* 0x000fce00078e0006 */
.L_x_520:
[----:B------:R-:W0:Y:S01]  /*151e0*/  S2R R12, SR_CgaCtaId ;  /* 0x00000000000c7919 */ /* 0x000e220000008800 */
[----:B------:R-:W-:Y:S01]  /*151f0*/  MOV R7, 0x400 ;  /* 0x0000040000077802 */ /* 0x000fe20000000f00 */
[----:B------:R-:W1:Y:S03]  /*15200*/  S2R R11, SR_TID.X ;  /* 0x00000000000b7919 */ /* 0x000e660000002100 */
[----:B0-----:R-:W-:Y:S02]  /*15210*/  LEA R16, R12, R7, 0x18 ;  /* 0x000000070c107211 */ /* 0x001fe400078ec0ff */
[----:B------:R-:W-:Y:S02]  /*15220*/  SHF.L.U32 R12, R4, 0x1f, RZ ;  /* 0x0000001f040c7819 */ /* 0x000fe400000006ff */
[----:B-1----:R-:W-:Y:S01]  /*15230*/  LOP3.LUT P1, RZ, R11, 0x7f, RZ, 0xc0, !PT ;  /* 0x0000007f0bff7812 */ /* 0x002fe2000782c0ff */
[----:B------:R-:W-:-:S04]  /*15240*/  IMAD R7, R5, 0x8, R16 ;  /* 0x0000000805077824 */ /* 0x000fc800078e0210 */
[----:B------:R-:W0:Y:S08]  /*15250*/  SYNCS.PHASECHK.TRANS64.TRYWAIT P0, [R7+URZ+0x30], R12 ;  /* 0x0000300c070075a7 */ /* 0x000e30000800017f */
[----:B------:R-:W1:Y:S01]  /*15260*/  @!P1 LDC R14, c[0x0][0x500] ;  /* 0x00014000ff0e9b82 */ /* 0x000e620000000800 */
[----:B0-----:R-:W-:Y:S05]  /*15270*/  @!P0 BRA `(.L_x_518) ;  /* 0x0000000c00f48947 */ /* 0x001fea0003800000 */
.L_x_539:
[----:B------:R-:W-:Y:S01]  /*15280*/  UPRMT UR6, UR21, 0x9910, URZ ;  /* 0x0000991015067896 */ /* 0x000fe2000800003f */
[----:B-1----:R1:W-:Y:S03]  /*15290*/  @!P1 SYNCS.ARRIVE.TRANS64 RZ, [R7+URZ], R14 ;  /* 0x0000000e07ff99a7 */ /* 0x0023e6000800003f */
[----:B------:R-:W-:-:S06]  /*152a0*/  UISETP.NE.AND UP0, UPT, UR6, 0x2, UPT ;  /* 0x000000020600788c */ /* 0x000fcc000bf05270 */
[----:B------:R-:W-:-:S13]  /*152b0*/  PLOP3.LUT P0, PT, PT, PT, UP0, 0x80, 0x0 ;  /* 0x000000000000781c */ /* 0x000fda0003f0f008 */
[----:B-1----:R-:W-:Y:S05]  /*152c0*/  @P0 BRA `(.L_x_519) ;  /* 0x0000000000040947 */ /* 0x002fea0003800000 */
[----:B------:R-:W-:Y:S01]  /*152d0*/  BPT.TRAP 0x1 ;  /* 0x000000040000795c */ /* 0x000fe20000300000 */
.L_x_519:
[----:B------:R-:W-:Y:S01]  /*152e0*/  IMAD R11, R5, 0x2, R10 ;  /* 0x00000002050b7824 */ /* 0x000fe200078e020a */
[----:B------:R-:W-:Y:S01]  /*152f0*/  R2UR UR9, R7 ;  /* 0x00000000070972ca */ /* 0x000fe200000e0000 */
[--C-:B0-----:R-:W-:Y:S01]  /*15300*/  IMAD R12, R5, 0x6000, R16.reuse ;  /* 0x00006000050c7824 */ /* 0x101fe200078e0210 */
[----:B------:R-:W-:Y:S01]  /*15310*/  UIADD3 UR6, UP0, UR24, 0xf0, URZ ;  /* 0x000000f018067890 */ /* 0x000fe2000ff1e03f */
[----:B------:R-:W-:Y:S01]  /*15320*/  IMAD R11, R11, 0xa00, RZ ;  /* 0x00000a000b0b7824 */ /* 0x000fe200078e02ff */
[----:B------:R-:W-:Y:S01]  /*15330*/  R2UR UR11, R2 ;  /* 0x00000000020b72ca */ /* 0x000fe200000e0000 */
[----:B------:R-:W-:Y:S01]  /*15340*/  VIADD R15, R15, 0xffffffff ;  /* 0xffffffff0f0f7836 */ /* 0x000fe20000000000 */
[----:B------:R-:W-:Y:S01]  /*15350*/  R2UR UR7, R12 ;  /* 0x000000000c0772ca */ /* 0x000fe200000e0000 */
[----:B------:R-:W-:Y:S01]  /*15360*/  IMAD R11, R11, 0x2, R16 ;  /* 0x000000020b0b7824 */ /* 0x000fe200078e0210 */
[----:B------:R-:W-:Y:S01]  /*15370*/  R2UR UR10, R13 ;  /* 0x000000000d0a72ca */ /* 0x000fe200000e0000 */
[----:B------:R-:W-:Y:S01]  /*15380*/  UIADD3 UR28, UP1, UR24, 0x1f0, URZ ;  /* 0x000001f0181c7890 */ /* 0x000fe2000ff3e03f */
[----:B------:R-:W-:Y:S01]  /*15390*/  R2UR UR12, R9 ;  /* 0x00000000090c72ca */ /* 0x000fe200000e0000 */
[----:B------:R-:W-:Y:S01]  /*153a0*/  UMOV UR14, 0x0 ;  /* 0x00000000000e7882 */ /* 0x000fe20000000000 */
[----:B------:R-:W-:Y:S01]  /*153b0*/  R2UR UR8, R11 ;  /* 0x000000000b0872ca */ /* 0x000fe200000e0000 */
[----:B------:R-:W-:Y:S01]  /*153c0*/  UIADD3.X UR29, URZ, UR25, URZ, UP1, !UPT ;  /* 0x000000193f1d7290 */ /* 0x000fe20008ffe43f */
[----:B------:R-:W-:Y:S01]  /*153d0*/  R2UR UR20, R3 ;  /* 0x00000000031472ca */ /* 0x000fe200000e0000 */
[----:B------:R-:W-:Y:S01]  /*153e0*/  UMOV UR15, 0x10000000 ;  /* 0x10000000000f7882 */ /* 0x000fe20000000000 */
[----:B------:R-:W-:Y:S01]  /*153f0*/  ISETP.GT.AND P1, PT, R15, 0x1, PT ;  /* 0x000000010f00780c */ /* 0x000fe20003f24270 */
[----:B------:R-:W-:Y:S01]  /*15400*/  UMOV UR27, 0x30000 ;  /* 0x00030000001b7882 */ /* 0x000fe20000000000 */
[----:B------:R-:W-:Y:S01]  /*15410*/  IADD3 R5, R5, 0x1, RZ ;  /* 0x0000000105057810 */ /* 0x000fe20007ffe0ff */
[----:B------:R-:W-:Y:S01]  /*15420*/  UIADD3 UR16, UR7, 0x180, URZ ;  /* 0x0000018007107890 */ /* 0x000fe2000fffe03f */
[----:B------:R-:W-:Y:S01]  /*15430*/  VIADD R13, R13, 0x20 ;  /* 0x000000200d0d7836 */ /* 0x000fe20000000000 */
[----:B------:R-:W-:Y:S01]  /*15440*/  UIADD3.X UR7, URZ, UR25, URZ, UP0, !UPT ;  /* 0x000000193f077290 */ /* 0x000fe200087fe43f */
[----:B------:R-:W-:-:S03]  /*15450*/  ISETP.NE.AND P0, PT, R5, 0x6, PT ;  /* 0x000000060500780c */ /* 0x000fc60003f05270 */
[----:B------:R-:W-:Y:S01]  /*15460*/  UIADD3 UR17, UR8, 0x24180, URZ ;  /* 0x0002418008117890 */ /* 0x000fe2000fffe03f */
[----:B------:R-:W-:Y:S02]  /*15470*/  SEL R7, RZ, 0x1, P0 ;  /* 0x00000001ff077807 */ /* 0x000fe40000000000 */
[----:B------:R-:W-:Y:S01]  /*15480*/  UMOV UR8, UR16 ;  /* 0x0000001000087c82 */ /* 0x000fe20008000000 */
[----:B------:R-:W-:Y:S01]  /*15490*/  SEL R5, R5, RZ, P0 ;  /* 0x000000ff05057207 */ /* 0x000fe20000000000 */
[----:B------:R0:W-:Y:S01]  /*154a0*/  UTMALDG.3D [UR8], [UR6], desc[UR14] ;  /* 0x00000e08060075b4 */ /* 0x0001e20008011000 */
[----:B------:R-:W-:Y:S01]  /*154b0*/  LOP3.LUT R4, R4, R7, RZ, 0x3c, !PT ;  /* 0x0000000704047212 */ /* 0x000fe200078e3cff */
[----:B0-----:R-:W-:Y:S01]  /*154c0*/  UMOV UR8, UR17 ;  /* 0x0000001100087c82 */ /* 0x001fe20008000000 */
[----:B------:R-:W-:Y:S02]  /*154d0*/  UMOV UR11, UR20 ;  /* 0x00000014000b7c82 */ /* 0x000fe40008000000 */
[----:B------:R0:W-:Y:S02]  /*154e0*/  UTMALDG.3D.MULTICAST [UR8], [UR28], UR27, desc[UR14] ;  /* 0x00000e081c0073b4 */ /* 0x0001e4000801181b */
[----:B0-----:R-:W-:Y:S05]  /*154f0*/  @P1 BRA `(.L_x_520) ;  /* 0xfffffffc00381947 */ /* 0x001fea000383ffff */
.L_x_517:
[----:B------:R-:W-:Y:S05]  /*15500*/  BSYNC B1 ;  /* 0x0000000000017941 */ /* 0x000fea0003800000 */
.L_x_516:
[----:B------:R-:W2:Y:S01]  /*15510*/  LDL.LU R16, [R1+0xa0] ;  /* 0x0000a00001107983 */ /* 0x000ea20000300800 */
[----:B------:R-:W-:Y:S01]  /*15520*/  LOP3.LUT P0, RZ, R8, 0xff, RZ, 0xc0, !PT ;  /* 0x000000ff08ff7812 */ /* 0x000fe2000780c0ff */
[----:B------:R-:W-:Y:S01]  /*15530*/  VIADD R6, R6, UR18 ;  /* 0x0000001206067c36 */ /* 0x000fe20008000000 */
[----:B------:R-:W-:Y:S01]  /*15540*/  ULDC.64 UR6, c[0x0][0x650] ;  /* 0x0001940000067ab9 */ /* 0x000fe20000000a00 */
[----:B------:R-:W3:Y:S01]  /*15550*/  LDL.LU R14, [R1+0xa4] ;  /* 0x0000a400010e7983 */ /* 0x000ee20000300800 */
[----:B------:R-:W-:Y:S01]  /*15560*/  UISETP.GE.U32.AND UP0, UPT, UR18, 0x6, UPT ;  /* 0x000000061200788c */ /* 0x000fe2000bf06070 */
[----:B------:R-:W-:Y:S01]  /*15570*/  BSSY B1, `(.L_x_521) ;  /* 0x0000074000017945 */ /* 0x000fe20003800000 */
[----:B------:R-:W-:Y:S01]  /*15580*/  IMAD.MOV.U32 R9, RZ, RZ, -0x1 ;  /* 0xffffffffff097424 */ /* 0x000fe200078e00ff */
[----:B------:R-:W-:Y:S02]  /*15590*/  PRMT R4, RZ, 0x7610, R4 ;  /* 0x00007610ff047816 */ /* 0x000fe40000000004 */
[----:B------:R-:W-:-:S02]  /*155a0*/  PRMT R8, RZ, 0x7610, R8 ;  /* 0x00007610ff087816 */ /* 0x000fc40000000008 */
[----:B------:R-:W-:Y:S02]  /*155b0*/  PLOP3.LUT P1, PT, PT, PT, UP0, 0x80, 0x0 ;  /* 0x000000000000781c */ /* 0x000fe40003f2f008 */
[----:B------:R-:W0:Y:S01]  /*155c0*/  @P0 S2R R3, SR_CgaCtaId ;  /* 0x0000000000030919 */ /* 0x000e220000008800 */
[----:B------:R-:W-:-:S04]  /*155d0*/  @P0 MOV R2, 0x400 ;  /* 0x0000040000020802 */ /* 0x000fc80000000f00 */
[----:B0-----:R-:W-:-:S04]  /*155e0*/  @P0 LEA R2, R3, R2, 0x18 ;  /* 0x0000000203020211 */ /* 0x001fc800078ec0ff */
[----:B------:R0:W-:Y:S01]  /*155f0*/  @P0 SYNCS.ARRIVE.TRANS64.A1T0 RZ, [R2+URZ+0x78], RZ ;  /* 0x000078ff02ff09a7 */ /* 0x0001e2000810003f */
[----:B------:R-:W-:Y:S01]  /*15600*/  ISETP.GT.U32.AND P0, PT, R6, 0x5, PT ;  /* 0x000000050600780c */ /* 0x000fe20003f04070 */
[----:B0-----:R-:W-:-:S05]  /*15610*/  IMAD.U32 R2, RZ, RZ, UR18 ;  /* 0x00000012ff027e24 */ /* 0x001fca000f8e00ff */
[----:B------:R-:W-:Y:S01]  /*15620*/  ISETP.LT.U32.AND P0, PT, R2, 0x6, P0 ;  /* 0x000000060200780c */ /* 0x000fe20000701070 */
[----:B------:R-:W-:-:S04]  /*15630*/  IMAD.WIDE.U32 R2, R6, -0x55555555, RZ ;  /* 0xaaaaaaab06027825 */ /* 0x000fc800078e00ff */
[----:B------:R-:W-:Y:S01]  /*15640*/  IMAD.MOV.U32 R2, RZ, RZ, -0x1 ;  /* 0xffffffffff027424 */ /* 0x000fe200078e00ff */
[----:B------:R-:W-:Y:S02]  /*15650*/  SHF.R.U32.HI R5, RZ, 0x2, R3 ;  /* 0x00000002ff057819 */ /* 0x000fe40000011603 */
[----:B------:R-:W-:-:S03]  /*15660*/  SEL R3, RZ, 0x1, !P0 ;  /* 0x00000001ff037807 */ /* 0x000fc60004000000 */
[----:B------:R-:W-:Y:S01]  /*15670*/  IMAD R6, R5, -0x6, R6 ;  /* 0xfffffffa05067824 */ /* 0x000fe200078e0206 */
[----:B------:R-:W-:Y:S02]  /*15680*/  LOP3.LUT R0, R0, R3, RZ, 0x3c, !PT ;  /* 0x0000000300007212 */ /* 0x000fe400078e3cff */
[----:B------:R-:W-:Y:S02]  /*15690*/  MOV R3, 0xffffffff ;  /* 0xffffffff00037802 */ /* 0x000fe40000000f00 */
[----:B------:R-:W-:Y:S02]  /*156a0*/  @P1 LOP3.LUT R0, R0, 0x1, R5, 0x78, !PT ;  /* 0x0000000100001812 */ /* 0x000fe400078e7805 */
[----:B---3--:R-:W-:-:S04]  /*156b0*/  IADD3 R14, P0, R14, UR22, RZ ;  /* 0x000000160e0e7c10 */ /* 0x008fc8000ff1e0ff */
[----:B--2---:R-:W-:Y:S01]  /*156c0*/  IADD3.X R16, R16, UR13, RZ, P0, !PT ;  /* 0x0000000d10107c10 */ /* 0x004fe200087fe4ff */
[----:B------:R0:W-:Y:S01]  /*156d0*/  STL [R1+0xa4], R14 ;  /* 0x0000a40e01007387 */ /* 0x0001e20000100800 */
[----:B------:R-:W-:-:S03]  /*156e0*/  ISETP.GE.U32.AND P0, PT, R14, UR6, PT ;  /* 0x000000060e007c0c */ /* 0x000fc6000bf06070 */
[----:B------:R0:W-:Y:S01]  /*156f0*/  STL [R1+0xa0], R16 ;  /* 0x0000a01001007387 */ /* 0x0001e20000100800 */
[----:B------:R-:W-:-:S13]  /*15700*/  ISETP.GE.U32.AND.EX P0, PT, R16, UR7, PT, P0 ;  /* 0x0000000710007c0c */ /* 0x000fda000bf06100 */
[----:B0-----:R-:W-:Y:S05]  /*15710*/  @P0 BRA `(.L_x_522) ;  /* 0x0000000400640947 */ /* 0x001fea0003800000 */
[----:B------:R-:W0:Y:S01]  /*15720*/  S2R R7, SR_CTAID.X ;  /* 0x0000000000077919 */ /* 0x000e220000002500 */
[----:B------:R-:W-:Y:S01]  /*15730*/  ULDC UR6, c[0x0][0x150] ;  /* 0x0000540000067ab9 */ /* 0x000fe20000000800 */
[----:B------:R-:W1:Y:S01]  /*15740*/  LDC R4, c[0x0][0x144] ;  /* 0x00005100ff047b82 */ /* 0x000e620000000800 */
[----:B------:R-:W-:Y:S01]  /*15750*/  UISETP.NE.AND UP0, UPT, UR39, URZ, UPT ;  /* 0x0000003f2700728c */ /* 0x000fe2000bf05270 */
[----:B------:R-:W2:Y:S01]  /*15760*/  S2R R5, SR_CTAID.Y ;  /* 0x0000000000057919 */ /* 0x000ea20000002600 */
[----:B------:R-:W-:-:S04]  /*15770*/  ULDC UR9, c[0x0][0x630] ;  /* 0x00018c0000097ab9 */ /* 0x000fc80000000800 */
[----:B------:R-:W-:Y:S01]  /*15780*/  PLOP3.LUT P0, PT, PT, PT, UP0, 0x80, 0x0 ;  /* 0x000000000000781c */ /* 0x000fe20003f0f008 */
[----:B------:R-:W3:Y:S01]  /*15790*/  LDC R12, c[0x0][0x148] ;  /* 0x00005200ff0c7b82 */ /* 0x000ee20000000800 */
[----:B0-----:R-:W-:Y:S02]  /*157a0*/  I2FP.F32.U32 R2, R7 ;  /* 0x0000000700027245 */ /* 0x001fe40000201000 */
[----:B--2---:R-:W-:-:S03]  /*157b0*/  I2FP.F32.U32 R3, R5 ;  /* 0x0000000500037245 */ /* 0x004fc60000201000 */
[----:B------:R-:W-:Y:S01]  /*157c0*/  FMUL R2, R2, UR6 ;  /* 0x0000000602027c20 */ /* 0x000fe20008400000 */
[----:B------:R-:W-:Y:S02]  /*157d0*/  ULDC UR6, c[0x0][0x154] ;  /* 0x0000550000067ab9 */ /* 0x000fe40000000800 */
[----:B------:R-:W-:Y:S01]  /*157e0*/  FMUL R9, R3, UR6 ;  /* 0x0000000603097c20 */ /* 0x000fe20008400000 */
[----:B------:R-:W-:Y:S02]  /*157f0*/  ULDC.64 UR6, c[0x0][0x628] ;  /* 0x00018a0000067ab9 */ /* 0x000fe40000000a00 */
[----:B------:R-:W0:Y:S08]  /*15800*/  F2I.U32.TRUNC.NTZ R2, R2 ;  /* 0x0000000200027305 */ /* 0x000e30000020f000 */
[----:B------:R-:W2:Y:S01]  /*15810*/  F2I.U32.TRUNC.NTZ R9, R9 ;  /* 0x0000000900097305 */ /* 0x000ea2000020f000 */
[----:B0-----:R-:W-:-:S02]  /*15820*/  IMAD.MOV R3, RZ, RZ, -R2 ;  /* 0x000000ffff037224 */ /* 0x001fc400078e0a02 */
[----:B------:R-:W-:Y:S02]  /*15830*/  IMAD.MOV.U32 R2, RZ, RZ, R14 ;  /* 0x000000ffff027224 */ /* 0x000fe400078e000e */
[----:B-1----:R-:W-:Y:S02]  /*15840*/  IMAD R7, R4, R3, R7 ;  /* 0x0000000304077224 */ /* 0x002fe400078e0207 */
[----:B--2---:R-:W-:-:S04]  /*15850*/  IMAD.MOV R3, RZ, RZ, -R9 ;  /* 0x000000ffff037224 */ /* 0x004fc800078e0a09 */
[----:B---3--:R-:W-:Y:S01]  /*15860*/  @P0 IMAD R7, R12, R3, R5 ;  /* 0x000000030c070224 */ /* 0x008fe200078e0205 */
[----:B------:R-:W-:Y:S01]  /*15870*/  ISETP.NE.U32.AND P0, PT, RZ, UR6, PT ;  /* 0x00000006ff007c0c */ /* 0x000fe2000bf05070 */
[----:B------:R-:W-:-:S03]  /*15880*/  IMAD.MOV.U32 R3, RZ, RZ, R16 ;  /* 0x000000ffff037224 */ /* 0x000fc600078e0010 */
[----:B------:R-:W-:-:S13]  /*15890*/  ISETP.NE.AND.EX P0, PT, RZ, UR7, PT, P0 ;  /* 0x00000007ff007c0c */ /* 0x000fda000bf05300 */
[----:B------:R-:W-:Y:S05]  /*158a0*/  @!P0 BRA `(.L_x_523) ;  /* 0x0000000000288947 */ /* 0x000fea0003800000 */
[----:B------:R-:W-:Y:S02]  /*158b0*/  ULDC UR8, c[0x0][0x634] ;  /* 0x00018d0000087ab9 */ /* 0x000fe40000000800 */
[----:B------:R-:W-:-:S04]  /*158c0*/  IADD3 R3, P0, R14, UR8, RZ ;  /* 0x000000080e037c10 */ /* 0x000fc8000ff1e0ff */
[----:B------:R-:W-:-:S05]  /*158d0*/  IADD3.X R9, RZ, R16, RZ, P0, !PT ;  /* 0x00000010ff097210 */ /* 0x000fca00007fe4ff */
[----:B------:R-:W-:-:S04]  /*158e0*/  IMAD.WIDE.U32 R4, R9, UR6, RZ ;  /* 0x0000000609047c25 */ /* 0x000fc8000f8e00ff */
[----:B------:R-:W-:-:S04]  /*158f0*/  IMAD.WIDE.U32 R4, P0, R3, UR7, R4 ;  /* 0x0000000703047c25 */ /* 0x000fc8000f800004 */
[----:B------:R-:W-:-:S04]  /*15900*/  IMAD.WIDE.U32 R2, R3, UR6, RZ ;  /* 0x0000000603027c25 */ /* 0x000fc8000f8e00ff */
[----:B------:R-:W-:Y:S01]  /*15910*/  IMAD.MOV.U32 R2, RZ, RZ, R5 ;  /* 0x000000ffff027224 */ /* 0x000fe200078e0005 */
[----:B------:R-:W-:Y:S01]  /*15920*/  IADD3 RZ, P1, R3, R4, RZ ;  /* 0x0000000403ff7210 */ /* 0x000fe20007f3e0ff */
[----:B------:R-:W-:-:S04]  /*15930*/  IMAD.X R3, RZ, RZ, RZ, P0 ;  /* 0x000000ffff037224 */ /* 0x000fc800000e06ff */
[----:B------:R-:W-:-:S08]  /*15940*/  IMAD.WIDE.U32.X R2, R9, UR7, R2, P1 ;  /* 0x0000000709027c25 */ /* 0x000fd000088e0402 */
.L_x_523:
[--C-:B------:R-:W-:Y:S01]  /*15950*/  SHF.R.U64 R9, R2, UR9, R3.reuse ;  /* 0x0000000902097c19 */ /* 0x100fe20008001203 */
[----:B------:R-:W-:Y:S01]  /*15960*/  ULDC.64 UR6, c[0x0][0x620] ;  /* 0x0001880000067ab9 */ /* 0x000fe20000000a00 */
[----:B------:R-:W-:Y:S01]  /*15970*/  SHF.R.U32.HI R2, RZ, UR9, R3 ;  /* 0x00000009ff027c19 */ /* 0x000fe20008011603 */
[----:B------:R-:W-:Y:S01]  /*15980*/  IMAD.MOV.U32 R3, RZ, RZ, R16 ;  /* 0x000000ffff037224 */ /* 0x000fe200078e0010 */
[----:B------:R-:W-:Y:S01]  /*15990*/  IADD3 R11, P0, RZ, -R9, RZ ;  /* 0x80000009ff0b7210 */ /* 0x000fe20007f1e0ff */
[----:B------:R-:W-:-:S04]  /*159a0*/  ULDC.64 UR8, c[0x0][0x640] ;  /* 0x0001900000087ab9 */ /* 0x000fc80000000a00 */
[----:B------:R-:W-:Y:S01]  /*159b0*/  IMAD.X R2, RZ, RZ, ~R2, P0 ;  /* 0x000000ffff027224 */ /* 0x000fe200000e0e02 */
[----:B------:R-:W-:-:S03]  /*159c0*/  ISETP.NE.U32.AND P0, PT, RZ, UR8, PT ;  /* 0x00000008ff007c0c */ /* 0x000fc6000bf05070 */
[----:B------:R-:W-:Y:S01]  /*159d0*/  IMAD R2, R2, UR6, RZ ;  /* 0x0000000602027c24 */ /* 0x000fe2000f8e02ff */
[----:B------:R-:W-:-:S03]  /*159e0*/  ISETP.NE.AND.EX P0, PT, RZ, UR9, PT, P0 ;  /* 0x00000009ff007c0c */ /* 0x000fc6000bf05300 */
[----:B------:R-:W-:Y:S02]  /*159f0*/  IMAD R5, R11, UR7, R2 ;  /* 0x000000070b057c24 */ /* 0x000fe4000f8e0202 */
[----:B------:R-:W-:-:S04]  /*15a00*/  IMAD.MOV.U32 R2, RZ, RZ, R14 ;  /* 0x000000ffff027224 */ /* 0x000fc800078e000e */
[----:B------:R-:W-:Y:S01]  /*15a10*/  IMAD.WIDE.U32 R2, R11, UR6, R2 ;  /* 0x000000060b027c25 */ /* 0x000fe2000f8e0002 */
[----:B------:R-:W-:-:S04]  /*15a20*/  ULDC UR6, c[0x0][0x618] ;  /* 0x0001860000067ab9 */ /* 0x000fc80000000800 */
[----:B------:R-:W-:-:S04]  /*15a30*/  IADD3 R3, R3, R5, RZ ;  /* 0x0000000503037210 */ /* 0x000fc80007ffe0ff */
[--C-:B------:R-:W-:Y:S02]  /*15a40*/  SHF.R.U64 R11, R2, UR6, R3.reuse ;  /* 0x00000006020b7c19 */ /* 0x100fe40008001203 */
[----:B------:R-:W-:Y:S01]  /*15a50*/  SHF.R.U32.HI R2, RZ, UR6, R3 ;  /* 0x00000006ff027c19 */ /* 0x000fe20008011603 */
[----:B------:R-:W-:-:S03]  /*15a60*/  ULDC UR6, c[0x0][0x608] ;  /* 0x0001820000067ab9 */ /* 0x000fc60000000800 */
[--C-:B------:R-:W-:Y:S02]  /*15a70*/  SHF.R.U64 R12, R11, UR6, R2.reuse ;  /* 0x000000060b0c7c19 */ /* 0x100fe40008001202 */
[----:B------:R-:W-:Y:S01]  /*15a80*/  SHF.R.U32.HI R3, RZ, UR6, R2 ;  /* 0x00000006ff037c19 */ /* 0x000fe20008011602 */
[----:B------:R-:W-:-:S03]  /*15a90*/  ULDC UR6, c[0x0][0x658] ;  /* 0x0001960000067ab9 */ /* 0x000fc60000000800 */
[--C-:B------:R-:W-:Y:S02]  /*15aa0*/  SHF.R.U64 R13, R12, UR6, R3.reuse ;  /* 0x000000060c0d7c19 */ /* 0x100fe40008001203 */
[----:B------:R-:W-:-:S03]  /*15ab0*/  SHF.R.U32.HI R15, RZ, UR6, R3 ;  /* 0x00000006ff0f7c19 */ /* 0x000fc60008011603 */
[----:B------:R-:W-:Y:S02]  /*15ac0*/  IMAD.MOV.U32 R2, RZ, RZ, R13 ;  /* 0x000000ffff027224 */ /* 0x000fe400078e000d */
[----:B------:R-:W-:Y:S01]  /*15ad0*/  IMAD.MOV.U32 R3, RZ, RZ, R15 ;  /* 0x000000ffff037224 */ /* 0x000fe200078e000f */
[----:B------:R-:W-:Y:S06]  /*15ae0*/  @!P0 BRA `(.L_x_524) ;  /* 0x0000000000288947 */ /* 0x000fec0003800000 */
[----:B------:R-:W-:Y:S02]  /*15af0*/  ULDC UR6, c[0x0][0x64c] ;  /* 0x0001930000067ab9 */ /* 0x000fe40000000800 */
[----:B------:R-:W-:-:S05]  /*15b00*/  IADD3 R3, P0, R13, UR6, RZ ;  /* 0x000000060d037c10 */ /* 0x000fca000ff1e0ff */
[----:B------:R-:W-:-:S04]  /*15b10*/  IMAD.X R15, RZ, RZ, R15, P0 ;  /* 0x000000ffff0f7224 */ /* 0x000fc800000e060f */
[----:B------:R-:W-:-:S04]  /*15b20*/  IMAD.WIDE.U32 R4, R15, UR8, RZ ;  /* 0x000000080f047c25 */ /* 0x000fc8000f8e00ff */
[----:B------:R-:W-:-:S04]  /*15b30*/  IMAD.WIDE.U32 R4, P0, R3, UR9, R4 ;  /* 0x0000000903047c25 */ /* 0x000fc8000f800004 */
[----:B------:R-:W-:-:S04]  /*15b40*/  IMAD.WIDE.U32 R2, R3, UR8, RZ ;  /* 0x0000000803027c25 */ /* 0x000fc8000f8e00ff */
[----:B------:R-:W-:Y:S01]  /*15b50*/  IMAD.MOV.U32 R2, RZ, RZ, R5 ;  /* 0x000000ffff027224 */ /* 0x000fe200078e0005 */
[----:B------:R-:W-:Y:S01]  /*15b60*/  IADD3 RZ, P1, R3, R4, RZ ;  /* 0x0000000403ff7210 */ /* 0x000fe20007f3e0ff */
[----:B------:R-:W-:-:S04]  /*15b70*/  IMAD.X R3, RZ, RZ, RZ, P0 ;  /* 0x000000ffff037224 */ /* 0x000fc800000e06ff */
[----:B------:R-:W-:-:S08]  /*15b80*/  IMAD.WIDE.U32.X R2, R15, UR9, R2, P1 ;  /* 0x000000090f027c25 */ /* 0x000fd000088e0402 */
.L_x_524:
[----:B------:R-:W-:Y:S01]  /*15b90*/  ULDC UR6, c[0x0][0x648] ;  /* 0x0001920000067ab9 */ /* 0x000fe20000000800 */
[----:B------:R-:W-:Y:S01]  /*15ba0*/  LOP3.LUT R12, R12, UR19, RZ, 0xc0, !PT ;  /* 0x000000130c0c7c12 */ /* 0x000fe2000f8ec0ff */
[----:B------:R-:W-:Y:S01]  /*15bb0*/  UISETP.NE.AND UP0, UPT, UR39, URZ, UPT ;  /* 0x0000003f2700728c */ /* 0x000fe2000bf05270 */
[----:B------:R-:W-:Y:S01]  /*15bc0*/  SHF.R.U64 R3, R2, UR6, R3 ;  /* 0x0000000602037c19 */ /* 0x000fe20008001203 */
[----:B------:R-:W-:Y:S01]  /*15bd0*/  ULDC UR6, c[0x0][0x638] ;  /* 0x00018e0000067ab9 */ /* 0x000fe20000000800 */
[----:B------:R-:W-:Y:S02]  /*15be0*/  IMAD.MOV.U32 R4, RZ, RZ, 0x1 ;  /* 0x00000001ff047424 */ /* 0x000fe400078e00ff */
[C---:B------:R-:W-:Y:S01]  /*15bf0*/  IADD3 R2, -R3.reuse, RZ, RZ ;  /* 0x000000ff03027210 */ /* 0x040fe20007ffe1ff */
[----:B------:R-:W-:Y:S01]  /*15c00*/  IMAD R12, R3, UR5, R12 ;  /* 0x00000005030c7c24 */ /* 0x000fe2000f8e020c */
[----:B------:R-:W-:Y:S02]  /*15c10*/  PLOP3.LUT P0, PT, PT, PT, UP0, 0x40, 0x0 ;  /* 0x000000000000781c */ /* 0x000fe40003f0e808 */
[----:B------:R-:W-:Y:S01]  /*15c20*/  PLOP3.LUT P1, PT, PT, PT, UP0, 0x40, 0x0 ;  /* 0x000000000000781c */ /* 0x000fe20003f2e808 */
[----:B------:R-:W-:Y:S01]  /*15c30*/  IMAD R13, R2, UR6, R13 ;  /* 0x00000006020d7c24 */ /* 0x000fe2000f8e020d */
[----:B------:R-:W-:Y:S01]  /*15c40*/  ULDC UR6, c[0x0][0x610] ;  /* 0x0001840000067ab9 */ /* 0x000fe20000000800 */
[----:B------:R-:W-:Y:S01]  /*15c50*/  LOP3.LUT R2, R11, UR4, RZ, 0xc0, !PT ;  /* 0x000000040b027c12 */ /* 0x000fe2000f8ec0ff */
[----:B------:R-:W-:Y:S01]  /*15c60*/  IMAD R7, R12, UR6, R7 ;  /* 0x000000060c077c24 */ /* 0x000fe2000f8e0207 */
[----:B------:R-:W-:-:S03]  /*15c70*/  ULDC UR6, c[0x0][0x600] ;  /* 0x0001800000067ab9 */ /* 0x000fc60000000800 */
[----:B------:R-:W-:-:S05]  /*15c80*/  IMAD R2, R13, UR6, R2 ;  /* 0x000000060d027c24 */ /* 0x000fca000f8e0202 */
[----:B------:R-:W-:Y:S02]  /*15c90*/  SEL R3, R2, R7, P0 ;  /* 0x0000000702037207 */ /* 0x000fe40000000000 */
[----:B------:R-:W-:-:S07]  /*15ca0*/  SEL R2, R7, R2, P1 ;  /* 0x0000000207027207 */ /* 0x000fce0000800000 */
.L_x_522:
[----:B------:R-:W-:Y:S05]  /*15cb0*/  BSYNC B1 ;  /* 0x0000000000017941 */ /* 0x000fea0003800000 */
.L_x_521:
[----:B------:R-:W-:-:S13]  /*15cc0*/  LOP3.LUT P0, RZ, R4, 0xff, RZ, 0xc0, !PT ;  /* 0x000000ff04ff7812 */ /* 0x000fda000780c0ff */
[----:B------:R-:W-:Y:S05]  /*15cd0*/  @P0 BRA `(.L_x_525) ;  /* 0xfffffff400080947 */ /* 0x000fea000383ffff */
[----:B------:R-:W-:Y:S05]  /*15ce0*/  BSYNC B0 ;  /* 0x0000000000007941 */ /* 0x000fea0003800000 */
.L_x_514:
[----:B------:R-:W-:-:S03]  /*15cf0*/  UMOV UR6, 0xffffffff ;  /* 0xffffffff00067882 */ /* 0x000fc60000000000 */
[----:B------:R-:W-:Y:S05]  /*15d00*/  BRA.DIV UR6, `(.L_x_526) ;  /* 0x0000000606647947 */ /* 0x000fea000b800000 */
[----:B------:R-:W-:-:S13]  /*15d10*/  ELECT P6, URZ, PT ;  /* 0x00000000003f782f */ /* 0x000fda00038c0000 */
.L_x_542:
[----:B------:R-:W-:Y:S04]  /*15d20*/  BSSY B0, `(.L_x_527) ;  /* 0x000003e000007945 */ /* 0x000fe80003800000 */
[----:B------:R-:W-:Y:S05]  /*15d30*/  @!P6 BRA `(.L_x_528) ;  /* 0x0000000000f0e947 */ /* 0x000fea0003800000 */
[----:B------:R-:W-:-:S04]  /*15d40*/  ULOP3.LUT UR6, UR38, 0x2, URZ, 0xfc, !UPT ;  /* 0x0000000226067892 */ /* 0x000fc8000f8efc3f */
[----:B------:R-:W-:-:S06]  /*15d50*/  UISETP.NE.AND UP0, UPT, UR6, 0x3, UPT ;  /* 0x000000030600788c */ /* 0x000fcc000bf05270 */
[----:B------:R-:W-:-:S13]  /*15d60*/  PLOP3.LUT P0, PT, PT, PT, UP0, 0x80, 0x0 ;  /* 0x000000000000781c */ /* 0x000fda0003f0f008 */
[----:B------:R-:W-:Y:S05]  /*15d70*/  @!P0 BRA `(.L_x_529) ;  /* 0x0000000000048947 */ /* 0x000fea0003800000 */
[----:B------:R-:W-:Y:S01]  /*15d80*/  BPT.TRAP 0x1 ;  /* 0x000000040000795c */ /* 0x000fe20000300000 */
.L_x_529:
[----:B------:R-:W0:Y:S01]  /*15d90*/  S2R R3, SR_CgaCtaId ;  /* 0x0000000000037919 */ /* 0x000e220000008800 */
[----:B------:R-:W-:-:S04]  /*15da0*/  MOV R2, 0x400 ;  /* 0x0000040000027802 */ /* 0x000fc80000000f00 */
[----:B0-----:R-:W-:Y:S02]  /*15db0*/  LEA R3, R3, R2, 0x18 ;  /* 0x0000000203037211 */ /* 0x001fe400078ec0ff */
[----:B------:R-:W-:-:S03]  /*15dc0*/  SHF.L.U32 R2, R0, 0x1f, RZ ;  /* 0x0000001f00027819 */ /* 0x000fc600000006ff */
[----:B------:R-:W-:-:S04]  /*15dd0*/  VIADD R3, R3, 0x30 ;  /* 0x0000003003037836 */ /* 0x000fc80000000000 */
[----:B------:R-:W-:-:S04]  /*15de0*/  IMAD R5, R6, 0x8, R3 ;  /* 0x0000000806057824 */ /* 0x000fc800078e0203 */
[----:B------:R-:W0:Y:S02]  /*15df0*/  SYNCS.PHASECHK.TRANS64.TRYWAIT P0, [R5+URZ], R2 ;  /* 0x00000002050075a7 */ /* 0x000e24000800017f */
[----:B0-----:R-:W-:Y:S05]  /*15e00*/  @!P0 BRA `(.L_x_530) ;  /* 0x0000000400448947 */ /* 0x001fea0003800000 */
.L_x_543:
[----:B------:R-:W-:-:S05]  /*15e10*/  VIADD R6, R6, 0x1 ;  /* 0x0000000106067836 */ /* 0x000fca0000000000 */
[----:B------:R-:W-:-:S04]  /*15e20*/  ISETP.NE.AND P0, PT, R6, 0x6, PT ;  /* 0x000000060600780c */ /* 0x000fc80003f05270 */
[----:B0-----:R-:W-:Y:S02]  /*15e30*/  SEL R5, RZ, 0x1, P0 ;  /* 0x00000001ff057807 */ /* 0x001fe40000000000 */
[----:B------:R-:W-:Y:S02]  /*15e40*/  SEL R6, R6, RZ, P0 ;  /* 0x000000ff06067207 */ /* 0x000fe40000000000 */
[----:B------:R-:W-:-:S03]  /*15e50*/  LOP3.LUT R5, R0, R5, RZ, 0x3c, !PT ;  /* 0x0000000500057212 */ /* 0x000fc600078e3cff */
[----:B------:R-:W-:Y:S01]  /*15e60*/  IMAD R7, R6, 0x8, R3 ;  /* 0x0000000806077824 */ /* 0x000fe200078e0203 */
[----:B------:R-:W-:-:S04]  /*15e70*/  SHF.L.U32 R0, R5, 0x1f, RZ ;  /* 0x0000001f05007819 */ /* 0x000fc800000006ff */
[----:B------:R-:W0:Y:S02]  /*15e80*/  SYNCS.PHASECHK.TRANS64.TRYWAIT P0, [R7+URZ], R0 ;  /* 0x00000000070075a7 */ /* 0x000e24000800017f */
[----:B0-----:R-:W-:Y:S05]  /*15e90*/  @!P0 BRA `(.L_x_531) ;  /* 0x0000000400348947 */ /* 0x001fea0003800000 */
.L_x_544:
[----:B0-----:R-:W-:-:S04]  /*15ea0*/  IADD3 R0, R6, 0x1, RZ ;  /* 0x0000000106007810 */ /* 0x001fc80007ffe0ff */
[----:B------:R-:W-:-:S04]  /*15eb0*/  ISETP.NE.AND P0, PT, R0, 0x6, PT ;  /* 0x000000060000780c */ /* 0x000fc80003f05270 */
[----:B------:R-:W-:Y:S02]  /*15ec0*/  SEL R2, RZ, 0x1, P0 ;  /* 0x00000001ff027807 */ /* 0x000fe40000000000 */
[----:B------:R-:W-:Y:S02]  /*15ed0*/  SEL R4, R0, RZ, P0 ;  /* 0x000000ff00047207 */ /* 0x000fe40000000000 */
[----:B------:R-:W-:-:S03]  /*15ee0*/  LOP3.LUT R5, R5, R2, RZ, 0x3c, !PT ;  /* 0x0000000205057212 */ /* 0x000fc600078e3cff */
[----:B------:R-:W-:Y:S01]  /*15ef0*/  IMAD R7, R4, 0x8, R3 ;  /* 0x0000000804077824 */ /* 0x000fe200078e0203 */
[----:B------:R-:W-:-:S04]  /*15f00*/  SHF.L.U32 R0, R5, 0x1f, RZ ;  /* 0x0000001f05007819 */ /* 0x000fc800000006ff */
[----:B------:R-:W0:Y:S02]  /*15f10*/  SYNCS.PHASECHK.TRANS64.TRYWAIT P0, [R7+URZ], R0 ;  /* 0x00000000070075a7 */ /* 0x000e24000800017f */
[----:B0-----:R-:W-:Y:S05]  /*15f20*/  @!P0 BRA `(.L_x_532) ;  /* 0x0000000400248947 */ /* 0x001fea0003800000 */
.L_x_545:
[----:B0-----:R-:W-:-:S05]  /*15f30*/  VIADD R0, R4, 0x1 ;  /* 0x0000000104007836 */ /* 0x001fca0000000000 */
        /* <DEDUP_REMOVED lines=8> */
.L_x_546:
        /* <DEDUP_REMOVED lines=9> */
.L_x_547:
[----:B0-----:R-:W-:-:S04]  /*16050*/  IADD3 R0, R4, 0x1, RZ ;  /* 0x0000000104007810 */ /* 0x001fc80007ffe0ff */
[----:B------:R-:W-:-:S04]  /*16060*/  ISETP.NE.AND P0, PT, R0, 0x6, PT ;  /* 0x000000060000780c */ /* 0x000fc80003f05270 */
[----:B------:R-:W-:Y:S02]  /*16070*/  SEL R2, RZ, 0x1, P0 ;  /* 0x00000001ff027807 */ /* 0x000fe40000000000 */
[----:B------:R-:W-:Y:S02]  /*16080*/  SEL R0, R0, RZ, P0 ;  /* 0x000000ff00007207 */ /* 0x000fe40000000000 */
[----:B------:R-:W-:-:S03]  /*16090*/  LOP3.LUT R2, R5, R2, RZ, 0x3c, !PT ;  /* 0x0000000205027212 */ /* 0x000fc600078e3cff */
[----:B------:R-:W-:Y:S01]  /*160a0*/  IMAD R3, R0, 0x8, R3 ;  /* 0x0000000800037824 */ /* 0x000fe200078e0203 */
[----:B------:R-:W-:-:S07]  /*160b0*/  SHF.L.U32 R0, R2, 0x1f, RZ ;  /* 0x0000001f02007819 */ /* 0x000fce00000006ff */
.L_x_535:
[----:B0-----:R0:W1:Y:S02]  /*160c0*/  SYNCS.PHASECHK.TRANS64.TRYWAIT P0, [R3+URZ], R0 ;  /* 0x00000000030075a7 */ /* 0x001064000800017f */
[----:B-1----:R-:W-:Y:S05]  /*160d0*/  @!P0 NANOSLEEP.SYNCS 0x989680 ;  /* 0x009896800000895d */ /* 0x002fea0003900000 */
[----:B------:R-:W1:Y:S02]  /*160e0*/  @!P0 SYNCS.PHASECHK.TRANS64 P0, [R3+URZ], R0 ;  /* 0x00000000030085a7 */ /* 0x000e64000800007f */
[----:B-1----:R-:W-:Y:S05]  /*160f0*/  @!P0 BRA `(.L_x_535) ;  /* 0xfffffffc00f08947 */ /* 0x002fea000383ffff */
.L_x_528:
[----:B------:R-:W-:Y:S05]  /*16100*/  BSYNC B0 ;  /* 0x0000000000007941 */ /* 0x000fea0003800000 */
.L_x_527:
[----:B------:R-:W-:Y:S05]  /*16110*/  EXIT ;  /* 0x000000000000794d */ /* 0x000fea0003800000 */
.L_x_21:
[----:B-1----:R1:W2:Y:S02]  /*16120*/  SYNCS.PHASECHK.TRANS64.TRYWAIT P1, [R3+URZ], R0 ;  /* 0x00000000030075a7 */ /* 0x0022a4000802017f */
[----:B--2---:R-:W-:Y:S05]  /*16130*/  @!P1 NANOSLEEP.SYNCS 0x989680 ;  /* 0x009896800000995d */ /* 0x004fea0003900000 */
[----:B------:R-:W2:Y:S02]  /*16140*/  @!P1 SYNCS.PHASECHK.TRANS64 P1, [R3+URZ], R0 ;  /* 0x00000000030095a7 */ /* 0x000ea4000802007f */
[----:B--2---:R-:W-:Y:S05]  /*16150*/  @!P1 BRA `(.L_x_21) ;  /* 0xfffffffc00f09947 */ /* 0x004fea000383ffff */
[----:B------:R-:W-:Y:S05]  /*16160*/  BRA `(.L_x_20) ;  /* 0xfffffeb400687947 */ /* 0x000fea000383ffff */
.L_x_26:
[----:B-1----:R-:W-:-:S04]  /*16170*/  IMAD.U32 R6, RZ, RZ, UR4 ;  /* 0x00000004ff067e24 */ /* 0x002fc8000f8e00ff */
[----:B------:R1:W2:Y:S03]  /*16180*/  SYNCS.PHASECHK.TRANS64.TRYWAIT P1, [R6+URZ], R4 ;  /* 0x00000004060075a7 */ /* 0x0002a6000802017f */
[----:B--2---:R-:W-:Y:S05]  /*16190*/  @!P1 NANOSLEEP.SYNCS 0x989680 ;  /* 0x009896800000995d */ /* 0x004fea0003900000 */
[----:B------:R-:W2:Y:S02]  /*161a0*/  @!P1 SYNCS.PHASECHK.TRANS64 P1, [R6+URZ], R4 ;  /* 0x00000004060095a7 */ /* 0x000ea4000802007f */
[----:B--2---:R-:W-:Y:S05]  /*161b0*/  @!P1 BRA `(.L_x_26) ;  /* 0xfffffffc00ec9947 */ /* 0x004fea000383ffff */
[----:B------:R-:W-:Y:S05]  /*161c0*/  BRA `(.L_x_25) ;  /* 0xfffffec8004c7947 */ /* 0x000fea000383ffff */
.L_x_515:
[----:B------:R-:W-:Y:S01]  /*161d0*/  BSSY B1, `(.L_x_536) ;  /* 0x0000006000017945 */ /* 0x000fe20003800000 */
[----:B------:R-:W-:-:S07]  /*161e0*/  IMAD.MOV.U32 R15, RZ, RZ, -0x1 ;  /* 0xffffffffff0f7424 */ /* 0x000fce00078e00ff */
[----:B------:R-:W-:Y:S05]  /*161f0*/  WARPSYNC.COLLECTIVE R15, `(.L_x_537) ;  /* 0x000000000f0c7348 */ /* 0x000fea0003c00000 */
[----:B------:R-:W-:Y:S02]  /*16200*/  ELECT P6, UR62, PT ;  /* 0x00000000003e782f */ /* 0x000fe400038c0000 */
[----:B------:R-:W-:Y:S01]  /*16210*/  MOV R14, UR62 ;  /* 0x0000003e000e7c02 */ /* 0x000fe20008000f00 */
[----:B------:R-:W-:Y:S10]  /*16220*/  ENDCOLLECTIVE ;  /* 0x000000000000791b */ /* 0x000ff40003800000 */
.L_x_537:
[----:B------:R-:W-:Y:S05]  /*16230*/  BSYNC B1 ;  /* 0x0000000000017941 */ /* 0x000fea0003800000 */
.L_x_536:
[----:B------:R-:W-:Y:S05]  /*16240*/  BRA `(.L_x_538) ;  /* 0xffffffec00b87947 */ /* 0x000fea000383ffff */
.L_x_518:
[----:B0-----:R0:W2:Y:S02]  /*16250*/  SYNCS.PHASECHK.TRANS64.TRYWAIT P0, [R7+URZ+0x30], R12 ;  /* 0x0000300c070075a7 */ /* 0x0010a4000800017f */
[----:B--2---:R-:W-:Y:S05]  /*16260*/  @!P0 NANOSLEEP.SYNCS 0x989680 ;  /* 0x009896800000895d */ /* 0x004fea0003900000 */
[----:B------:R-:W2:Y:S02]  /*16270*/  @!P0 SYNCS.PHASECHK.TRANS64 P0, [R7+URZ+0x30], R12 ;  /* 0x0000300c070085a7 */ /* 0x000ea4000800007f */
[----:B--2---:R-:W-:Y:S05]  /*16280*/  @!P0 BRA `(.L_x_518) ;  /* 0xfffffffc00f08947 */ /* 0x004fea000383ffff */
[----:B------:R-:W-:Y:S05]  /*16290*/  BRA `(.L_x_539) ;  /* 0xffffffec00f87947 */ /* 0x000fea000383ffff */
.L_x_526:
[----:B------:R-:W-:Y:S01]  /*162a0*/  BSSY B0, `(.L_x_540) ;  /* 0x0000006000007945 */ /* 0x000fe20003800000 */
[----:B------:R-:W-:-:S07]  /*162b0*/  IMAD.MOV.U32 R15, RZ, RZ, -0x1 ;  /* 0xffffffffff0f7424 */ /* 0x000fce00078e00ff */
[----:B------:R-:W-:Y:S05]  /*162c0*/  WARPSYNC.COLLECTIVE R15, `(.L_x_541) ;  /* 0x000000000f0c7348 */ /* 0x000fea0003c00000 */
[----:B------:R-:W-:Y:S02]  /*162d0*/  ELECT P6, UR62, PT ;  /* 0x00000000003e782f */ /* 0x000fe400038c0000 */
[----:B------:R-:W-:Y:S01]  /*162e0*/  MOV R14, UR62 ;  /* 0x0000003e000e7c02 */ /* 0x000fe20008000f00 */
[----:B------:R-:W-:Y:S10]  /*162f0*/  ENDCOLLECTIVE ;  /* 0x000000000000791b */ /* 0x000ff40003800000 */
.L_x_541:
[----:B------:R-:W-:Y:S05]  /*16300*/  BSYNC B0 ;  /* 0x0000000000007941 */ /* 0x000fea0003800000 */
.L_x_540:
[----:B------:R-:W-:Y:S05]  /*16310*/  BRA `(.L_x_542) ;  /* 0xfffffff800807947 */ /* 0x000fea000383ffff */
.L_x_530:
[----:B0-----:R0:W1:Y:S02]  /*16320*/  SYNCS.PHASECHK.TRANS64.TRYWAIT P0, [R5+URZ], R2 ;  /* 0x00000002050075a7 */ /* 0x001064000800017f */
[----:B-1----:R-:W-:Y:S05]  /*16330*/  @!P0 NANOSLEEP.SYNCS 0x989680 ;  /* 0x009896800000895d */ /* 0x002fea0003900000 */
[----:B------:R-:W1:Y:S02]  /*16340*/  @!P0 SYNCS.PHASECHK.TRANS64 P0, [R5+URZ], R2 ;  /* 0x00000002050085a7 */ /* 0x000e64000800007f */
[----:B-1----:R-:W-:Y:S05]  /*16350*/  @!P0 BRA `(.L_x_530) ;  /* 0xfffffffc00f08947 */ /* 0x002fea000383ffff */
[----:B------:R-:W-:Y:S05]  /*16360*/  BRA `(.L_x_543) ;  /* 0xfffffff800a87947 */ /* 0x000fea000383ffff */
.L_x_531:
[----:B0-----:R0:W1:Y:S02]  /*16370*/  SYNCS.PHASECHK.TRANS64.TRYWAIT P0, [R7+URZ], R0 ;  /* 0x00000000070075a7 */ /* 0x001064000800017f */
[----:B-1----:R-:W-:Y:S05]  /*16380*/  @!P0 NANOSLEEP.SYNCS 0x989680 ;  /* 0x009896800000895d */ /* 0x002fea0003900000 */
[----:B------:R-:W1:Y:S02]  /*16390*/  @!P0 SYNCS.PHASECHK.TRANS64 P0, [R7+URZ], R0 ;  /* 0x00000000070085a7 */ /* 0x000e64000800007f */
[----:B-1----:R-:W-:Y:S05]  /*163a0*/  @!P0 BRA `(.L_x_531) ;  /* 0xfffffffc00f08947 */ /* 0x002fea000383ffff */
[----:B------:R-:W-:Y:S05]  /*163b0*/  BRA `(.L_x_544) ;  /* 0xfffffff800b87947 */ /* 0x000fea000383ffff */
.L_x_532:
[----:B0-----:R0:W1:Y:S02]  /*163c0*/  SYNCS.PHASECHK.TRANS64.TRYWAIT P0, [R7+URZ], R0 ;  /* 0x00000000070075a7 */ /* 0x001064000800017f */
[----:B-1----:R-:W-:Y:S05]  /*163d0*/  @!P0 NANOSLEEP.SYNCS 0x989680 ;  /* 0x009896800000895d */ /* 0x002fea0003900000 */
[----:B------:R-:W1:Y:S02]  /*163e0*/  @!P0 SYNCS.PHASECHK.TRANS64 P0, [R7+URZ], R0 ;  /* 0x00000000070085a7 */ /* 0x000e64000800007f */
[----:B-1----:R-:W-:Y:S05]  /*163f0*/  @!P0 BRA `(.L_x_532) ;  /* 0xfffffffc00f08947 */ /* 0x002fea000383ffff */
[----:B------:R-:W-:Y:S05]  /*16400*/  BRA `(.L_x_545) ;  /* 0xfffffff800c87947 */ /* 0x000fea000383ffff */
.L_x_533:
[----:B0-----:R0:W1:Y:S02]  /*16410*/  SYNCS.PHASECHK.TRANS64.TRYWAIT P0, [R7+URZ], R0 ;  /* 0x00000000070075a7 */ /* 0x001064000800017f */
[----:B-1----:R-:W-:Y:S05]  /*16420*/  @!P0 NANOSLEEP.SYNCS 0x989680 ;  /* 0x009896800000895d */ /* 0x002fea0003900000 */
[----:B------:R-:W1:Y:S02]  /*16430*/  @!P0 SYNCS.PHASECHK.TRANS64 P0, [R7+URZ], R0 ;  /* 0x00000000070085a7 */ /* 0x000e64000800007f */
[----:B-1----:R-:W-:Y:S05]  /*16440*/  @!P0 BRA `(.L_x_533) ;  /* 0xfffffffc00f08947 */ /* 0x002fea000383ffff */
[----:B------:R-:W-:Y:S05]  /*16450*/  BRA `(.L_x_546) ;  /* 0xfffffff800d87947 */ /* 0x000fea000383ffff */
.L_x_534:
[----:B0-----:R0:W1:Y:S02]  /*16460*/  SYNCS.PHASECHK.TRANS64.TRYWAIT P0, [R7+URZ], R0 ;  /* 0x00000000070075a7 */ /* 0x001064000800017f */
[----:B-1----:R-:W-:Y:S05]  /*16470*/  @!P0 NANOSLEEP.SYNCS 0x989680 ;  /* 0x009896800000895d */ /* 0x002fea0003900000 */
[----:B------:R-:W1:Y:S02]  /*16480*/  @!P0 SYNCS.PHASECHK.TRANS64 P0, [R7+URZ], R0 ;  /* 0x00000000070085a7 */ /* 0x000e64000800007f */
[----:B-1----:R-:W-:Y:S05]  /*16490*/  @!P0 BRA `(.L_x_534) ;  /* 0xfffffffc00f08947 */ /* 0x002fea000383ffff */
[----:B------:R-:W-:Y:S05]  /*164a0*/  BRA `(.L_x_547) ;  /* 0xfffffff800e87947 */ /* 0x000fea000383ffff */
.L_x_548:
[----:B------:R-:W-:-:S00]  /*164b0*/  BRA `(.L_x_548) ;  /* 0xfffffffc00fc7947 */ /* 0x000fc0000383ffff */
[----:B------:R-:W-:-:S00]  /*164c0*/  NOP ;  /* 0x0000000000007918 */ /* 0x000fc00000000000 */
        /* <DEDUP_REMOVED lines=11> */
.L_x_549:


//--------------------- .nv.global.init           --------------------------
	.section	.nv.global.init,"aw",@progbits
.nv.global.init:
	.type		$str$22,@object
	.size		$str$22,($str$23 - $str$22)
$str$22:
        /*0000*/ 	.byte	0x6b, 0x5f, 0x74, 0x69, 0x6c, 0x65, 0x5f, 0x63, 0x6f, 0x75, 0x6e, 0x74, 0x20, 0x3e, 0x3d, 0x20
        /*0010*/ 	.byte	0x31, 0x00
	.type		$str$23,@object
	.size		$str$23,(__unnamed_1 - $str$23)
$str$23:
        /*0012*/ 	.byte	0x2f, 0x74, 0x6d, 0x70, 0x2f, 0x63, 0x75, 0x74, 0x6c, 0x61, 0x73, 0x73, 0x5f, 0x73, 0x77, 0x65
        /*0022*/ 	.byte	0x65, 0x70, 0x5f, 0x73, 0x72, 0x63, 0x2f, 0x69, 0x6e, 0x63, 0x6c, 0x75, 0x64, 0x65, 0x2f, 0x63
        /*0032*/ 	.byte	0x75, 0x74, 0x6c, 0x61, 0x73, 0x73, 0x2f, 0x67, 0x65, 0x6d, 0x6d, 0x2f, 0x63, 0x6f, 0x6c, 0x6c
        /*0042*/ 	.byte	0x65, 0x63, 0x74, 0x69, 0x76, 0x65, 0x2f, 0x73, 0x6d, 0x39, 0x30, 0x5f, 0x6d, 0x6d, 0x61, 0x5f
        /*0052*/ 	.byte	0x74, 0x6d, 0x61, 0x5f, 0x67, 0x6d, 0x6d, 0x61, 0x5f, 0x73, 0x73, 0x5f, 0x77, 0x61, 0x72, 0x70
        /*0062*/ 	.byte	0x73, 0x70, 0x65, 0x63, 0x69, 0x61, 0x6c, 0x69, 0x7a, 0x65, 0x64, 0x2e, 0x68, 0x70, 0x70, 0x00
	.type		__unnamed_1,@object
	.size		__unnamed_1,(.L_0 - __unnamed_1)
__unnamed_1:
        /* <DEDUP_REMOVED lines=181> */
        /*0bc2*/ 	.byte	0x74, 0x69, 0x74, 0x79, 0x5d, 0x00
.L_0:


//--------------------- .nv.shared._ZN7cutlass13device_kernelINS_4gemm6kernel13GemmUniversalIN4cute5tupleIJiiiiEEENS1_10collective13CollectiveMmaINS1_34MainloopSm90TmaGmmaWarpSpecializedILi6ENS5_IJNS4_1CILi2EEENSA_ILi1EEESC_EEENS1_35KernelTmaWarpSpecializedCooperativeEEENS5_IJNSA_ILi384EEENSA_ILi160EEENSA_ILi32EEEEEENS_6half_tENS5_IJlSC_lEEESK_SL_NS4_8TiledMMAINS4_8MMA_AtomIJNS4_4SM904GMMA25MMA_64x32x16_F32F16F16_SSILNSP_5MajorE0ELSR_0ELNSP_7ScaleInE1ELSS_1EEEEEENS4_6LayoutISD_NS5_IJSC_NSA_ILi0EEESW_EEEEENS5_IJNS4_10UnderscoreESZ_SZ_EEEEENS4_13SM90_TMA_LOADENS4_14ComposedLayoutINS4_7SwizzleILi2ELi4ELi3EEENS4_18smem_ptr_flag_bitsILi16EEENSV_INS5_IJNSA_ILi8EEESI_EEENS5_IJSI_SC_EEEEEEEvNS4_8identityENS4_23SM90_TMA_LOAD_MULTICASTES1C_vS1D_EENS_8epilogue10collective6detail29Sm90TmaWarpSpecializedAdapterINS1H_15DefaultEpilogueISK_SL_SL_NS1G_6thread17LinearCombinationISK_Li1EffLNS1L_9ScaleType4KindE0ELNS_15FloatRoundStyleE2ESK_EENS1_15EpilogueDefaultEEEEEvvEEEEvNT_6ParamsE --------------------------
	.section	.nv.shared._ZN7cutlass13device_kernelINS_4gemm6kernel13GemmUniversalIN4cute5tupleIJiiiiEEENS1_10collective13CollectiveMmaINS1_34MainloopSm90TmaGmmaWarpSpecializedILi6ENS5_IJNS4_1CILi2EEENSA_ILi1EEESC_EEENS1_35KernelTmaWarpSpecializedCooperativeEEENS5_IJNSA_ILi384EEENSA_ILi160EEENSA_ILi32EEEEEENS_6half_tENS5_IJlSC_lEEESK_SL_NS4_8TiledMMAINS4_8MMA_AtomIJNS4_4SM904GMMA25MMA_64x32x16_F32F16F16_SSILNSP_5MajorE0ELSR_0ELNSP_7ScaleInE1ELSS_1EEEEEENS4_6LayoutISD_NS5_IJSC_NSA_ILi0EEESW_EEEEENS5_IJNS4_10UnderscoreESZ_SZ_EEEEENS4_13SM90_TMA_LOADENS4_14ComposedLayoutINS4_7SwizzleILi2ELi4ELi3EEENS4_18smem_ptr_flag_bitsILi16EEENSV_INS5_IJNSA_ILi8EEESI_EEENS5_IJSI_SC_EEEEEEEvNS4_8identityENS4_23SM90_TMA_LOAD_MULTICASTES1C_vS1D_EENS_8epilogue10collective6detail29Sm90TmaWarpSpecializedAdapterINS1H_15DefaultEpilogueISK_SL_SL_NS1G_6thread17LinearCombinationISK_Li1EffLNS1L_9ScaleType4KindE0ELNS_15FloatRoundStyleE2ESK_EENS1_15EpilogueDefaultEEEEEvvEEEEvNT_6ParamsE,"aw",@nobits
	.sectionflags	@""
	.align	16
	.zero		1024


//--------------------- .nv.shared.reserved.0     --------------------------
	.section	.nv.shared.reserved.0,"aw",@nobits
	.weak		__nv_reservedSMEM_offset_0_alias
	.size		__nv_reservedSMEM_offset_0_alias, 0, 0
	.other		__nv_reservedSMEM_offset_0_alias,@"STO_CUDA_RESERVED_SHARED STV_DEFAULT"
__nv_reservedSMEM_offset_0_alias:
	.zero		0


//--------------------- .nv.global                --------------------------
	.section	.nv.global,"aw",@nobits
.nv.global:
	.type		_ZN40_INTERNAL_f6707d9f_4_k_cu_8f6605ef_116374cute1_E,@object
	.size		_ZN40_INTERNAL_f6707d9f_4_k_cu_8f6605ef_116374cute1_E,(_ZN40_INTERNAL_f6707d9f_4_k_cu_8f6605ef_116374cuda3std3__45__cpo6cbeginE - _ZN40_INTERNAL_f6707d9f_4_k_cu_8f6605ef_116374cute1_E)
_ZN40_INTERNAL_f6707d9f_4_k_cu_8f6605ef_116374cute1_E:
	.zero		1
	.type		_ZN40_INTERNAL_f6707d9f_4_k_cu_8f6605ef_116374cuda3std3__45__cpo6cbeginE,@object
	.size		_ZN40_INTERNAL_f6707d9f_4_k_cu_8f6605ef_116374cuda3std3__45__cpo6cbeginE,(_ZN40_INTERNAL_f6707d9f_4_k_cu_8f6605ef_116374cuda3std3__48in_placeE - _ZN40_INTERNAL_f6707d9f_4_k_cu_8f6605ef_116374cuda3std3__45__cpo6cbeginE)
_ZN40_INTERNAL_f6707d9f_4_k_cu_8f6605ef_116374cuda3std3__45__cpo6cbeginE:
	.zero		1
	.type		_ZN40_INTERNAL_f6707d9f_4_k_cu_8f6605ef_116374cuda3std3__48in_placeE,@object
	.size		_ZN40_INTERNAL_f6707d9f_4_k_cu_8f6605ef_116374cuda3std3__48in_placeE,(_ZN40_INTERNAL_f6707d9f_4_k_cu_8f6605ef_116374cuda3std6ranges3__45__cpo9iter_moveE - _ZN40_INTERNAL_f6707d9f_4_k_cu_8f6605ef_116374cuda3std3__48in_placeE)
_ZN40_INTERNAL_f6707d9f_4_k_cu_8f6605ef_116374cuda3std3__48in_placeE:
	.zero		1
	.type		_ZN40_INTERNAL_f6707d9f_4_k_cu_8f6605ef_116374cuda3std6ranges3__45__cpo9iter_moveE,@object
	.size		_ZN40_INTERNAL_f6707d9f_4_k_cu_8f6605ef_116374cuda3std6ranges3__45__cpo9iter_moveE,(_ZN40_INTERNAL_f6707d9f_4_k_cu_8f6605ef_116374cuda3std3__45__cpo5beginE - _ZN40_INTERNAL_f6707d9f_4_k_cu_8f6605ef_116374cuda3std6ranges3__45__cpo9iter_moveE)
_ZN40_INTERNAL_f6707d9f_4_k_cu_8f6605ef_116374cuda3std6ranges3__45__cpo9iter_moveE:
	.zero		1
	.type		_ZN40_INTERNAL_f6707d9f_4_k_cu_8f6605ef_116374cuda3std3__45__cpo5beginE,@object
	.size		_ZN40_INTERNAL_f6707d9f_4_k_cu_8f6605ef_116374cuda3std3__45__cpo5beginE,(_ZN40_INTERNAL_f6707d9f_4_k_cu_8f6605ef_116374cuda3std3__442_GLOBAL__N__f6707d9f_4_k_cu_8f6605ef_116376ignoreE - _ZN40_INTERNAL_f6707d9f_4_k_cu_8f6605ef_116374cuda3std3__45__cpo5beginE)
_ZN40_INTERNAL_f6707d9f_4_k_cu_8f6605ef_116374cuda3std3__45__cpo5beginE:
	.zero		1
	.type		_ZN40_INTERNAL_f6707d9f_4_k_cu_8f6605ef_116374cuda3std3__442_GLOBAL__N__f6707d9f_4_k_cu_8f6605ef_116376ignoreE,@object
	.size		_ZN40_INTERNAL_f6707d9f_4_k_cu_8f6605ef_116374cuda3std3__442_GLOBAL__N__f6707d9f_4_k_cu_8f6605ef_116376ignoreE,(_ZN40_INTERNAL_f6707d9f_4_k_cu_8f6605ef_116374cute7productE - _ZN40_INTERNAL_f6707d9f_4_k_cu_8f6605ef_116374cuda3std3__442_GLOBAL__N__f6707d9f_4_k_cu_8f6605ef_116376ignoreE)
_ZN40_INTERNAL_f6707d9f_4_k_cu_8f6605ef_116374cuda3std3__442_GLOBAL__N__f6707d9f_4_k_cu_8f6605ef_116376ignoreE:
	.zero		1
	.type		_ZN40_INTERNAL_f6707d9f_4_k_cu_8f6605ef_116374cute7productE,@object
	.size		_ZN40_INTERNAL_f6707d9f_4_k_cu_8f6605ef_116374cute7productE,(_ZN40_INTERNAL_f6707d9f_4_k_cu_8f6605ef_116374cuda3std3__45__cpo3endE - _ZN40_INTERNAL_f6707d9f_4_k_cu_8f6605ef_116374cute7productE)
_ZN40_INTERNAL_f6707d9f_4_k_cu_8f6605ef_116374cute7productE:
	.zero		1
	.type		_ZN40_INTERNAL_f6707d9f_4_k_cu_8f6605ef_116374cuda3std3__45__cpo3endE,@object
	.size		_ZN40_INTERNAL_f6707d9f_4_k_cu_8f6605ef_116374cuda3std3__45__cpo3endE,(_ZN40_INTERNAL_f6707d9f_4_k_cu_8f6605ef_116374cuda3std3__419piecewise_constructE - _ZN40_INTERNAL_f6707d9f_4_k_cu_8f6605ef_116374cuda3std3__45__cpo3endE)
_ZN40_INTERNAL_f6707d9f_4_k_cu_8f6605ef_116374cuda3std3__45__cpo3endE:
	.zero		1
	.type		_ZN40_INTERNAL_f6707d9f_4_k_cu_8f6605ef_116374cuda3std3__419piecewise_constructE,@object
	.size		_ZN40_INTERNAL_f6707d9f_4_k_cu_8f6605ef_116374cuda3std3__419piecewise_constructE,(_ZN40_INTERNAL_f6707d9f_4_k_cu_8f6605ef_116374cuda3std3__45__cpo4cendE - _ZN40_INTERNAL_f6707d9f_4_k_cu_8f6605ef_116374cuda3std3__419piecewise_constructE)
_ZN40_INTERNAL_f6707d9f_4_k_cu_8f6605ef_116374cuda3std3__419piecewise_constructE:
	.zero		1
	.type		_ZN40_INTERNAL_f6707d9f_4_k_cu_8f6605ef_116374cuda3std3__45__cpo4cendE,@object
	.size		_ZN40_INTERNAL_f6707d9f_4_k_cu_8f6605ef_116374cuda3std3__45__cpo4cendE,(_ZN40_INTERNAL_f6707d9f_4_k_cu_8f6605ef_116374cuda3std6ranges3__45__cpo4swapE - _ZN40_INTERNAL_f6707d9f_4_k_cu_8f6605ef_116374cuda3std3__45__cpo4cendE)
_ZN40_INTERNAL_f6707d9f_4_k_cu_8f6605ef_116374cuda3std3__45__cpo4cendE:
	.zero		1
	.type		_ZN40_INTERNAL_f6707d9f_4_k_cu_8f6605ef_116374cuda3std6ranges3__45__cpo4swapE,@object
	.size		_ZN40_INTERNAL_f6707d9f_4_k_cu_8f6605ef_116374cuda3std6ranges3__45__cpo4swapE,(.L_8 - _ZN40_INTERNAL_f6707d9f_4_k_cu_8f6605ef_116374cuda3std6ranges3__45__cpo4swapE)
_ZN40_INTERNAL_f6707d9f_4_k_cu_8f6605ef_116374cuda3std6ranges3__45__cpo4swapE:
	.zero		1
.L_8:


//--------------------- .nv.constant0._ZN7cutlass13device_kernelINS_4gemm6kernel13GemmUniversalIN4cute5tupleIJiiiiEEENS1_10collective13CollectiveMmaINS1_34MainloopSm90TmaGmmaWarpSpecializedILi6ENS5_IJNS4_1CILi2EEENSA_ILi1EEESC_EEENS1_35KernelTmaWarpSpecializedCooperativeEEENS5_IJNSA_ILi384EEENSA_ILi160EEENSA_ILi32EEEEEENS_6half_tENS5_IJlSC_lEEESK_SL_NS4_8TiledMMAINS4_8MMA_AtomIJNS4_4SM904GMMA25MMA_64x32x16_F32F16F16_SSILNSP_5MajorE0ELSR_0ELNSP_7ScaleInE1ELSS_1EEEEEENS4_6LayoutISD_NS5_IJSC_NSA_ILi0EEESW_EEEEENS5_IJNS4_10UnderscoreESZ_SZ_EEEEENS4_13SM90_TMA_LOADENS4_14ComposedLayoutINS4_7SwizzleILi2ELi4ELi3EEENS4_18smem_ptr_flag_bitsILi16EEENSV_INS5_IJNSA_ILi8EEESI_EEENS5_IJSI_SC_EEEEEEEvNS4_8identityENS4_23SM90_TMA_LOAD_MULTICASTES1C_vS1D_EENS_8epilogue10collective6detail29Sm90TmaWarpSpecializedAdapterINS1H_15DefaultEpilogueISK_SL_SL_NS1G_6thread17LinearCombinationISK_Li1EffLNS1L_9ScaleType4KindE0ELNS_15FloatRoundStyleE2ESK_EENS1_15EpilogueDefaultEEEEEvvEEEEvNT_6ParamsE --------------------------
	.section	.nv.constant0._ZN7cutlass13device_kernelINS_4gemm6kernel13GemmUniversalIN4cute5tupleIJiiiiEEENS1_10collective13CollectiveMmaINS1_34MainloopSm90TmaGmmaWarpSpecializedILi6ENS5_IJNS4_1CILi2EEENSA_ILi1EEESC_EEENS1_35KernelTmaWarpSpecializedCooperativeEEENS5_IJNSA_ILi384EEENSA_ILi160EEENSA_ILi32EEEEEENS_6half_tENS5_IJlSC_lEEESK_SL_NS4_8TiledMMAINS4_8MMA_AtomIJNS4_4SM904GMMA25MMA_64x32x16_F32F16F16_SSILNSP_5MajorE0ELSR_0ELNSP_7ScaleInE1ELSS_1EEEEEENS4_6LayoutISD_NS5_IJSC_NSA_ILi0EEESW_EEEEENS5_IJNS4_10UnderscoreESZ_SZ_EEEEENS4_13SM90_TMA_LOADENS4_14ComposedLayoutINS4_7SwizzleILi2ELi4ELi3EEENS4_18smem_ptr_flag_bitsILi16EEENSV_INS5_IJNSA_ILi8EEESI_EEENS5_IJSI_SC_EEEEEEEvNS4_8identityENS4_23SM90_TMA_LOAD_MULTICASTES1C_vS1D_EENS_8epilogue10collective6detail29Sm90TmaWarpSpecializedAdapterINS1H_15DefaultEpilogueISK_SL_SL_NS1G_6thread17LinearCombinationISK_Li1EffLNS1L_9ScaleType4KindE0ELNS_15FloatRoundStyleE2ESK_EENS1_15EpilogueDefaultEEEEEvvEEEEvNT_6ParamsE,"a",@progbits
	.sectionflags	@""
	.align	4
.nv.constant0._ZN7cutlass13device_kernelINS_4gemm6kernel13GemmUniversalIN4cute5tupleIJiiiiEEENS1_10collective13CollectiveMmaINS1_34MainloopSm90TmaGmmaWarpSpecializedILi6ENS5_IJNS4_1CILi2EEENSA_ILi1EEESC_EEENS1_35KernelTmaWarpSpecializedCooperativeEEENS5_IJNSA_ILi384EEENSA_ILi160EEENSA_ILi32EEEEEENS_6half_tENS5_IJlSC_lEEESK_SL_NS4_8TiledMMAINS4_8MMA_AtomIJNS4_4SM904GMMA25MMA_64x32x16_F32F16F16_SSILNSP_5MajorE0ELSR_0ELNSP_7ScaleInE1ELSS_1EEEEEENS4_6LayoutISD_NS5_IJSC_NSA_ILi0EEESW_EEEEENS5_IJNS4_10UnderscoreESZ_SZ_EEEEENS4_13SM90_TMA_LOADENS4_14ComposedLayoutINS4_7SwizzleILi2ELi4ELi3EEENS4_18smem_ptr_flag_bitsILi16EEENSV_INS5_IJNSA_ILi8EEESI_EEENS5_IJSI_SC_EEEEEEEvNS4_8identityENS4_23SM90_TMA_LOAD_MULTICASTES1C_vS1D_EENS_8epilogue10collective6detail29Sm90TmaWarpSpecializedAdapterINS1H_15DefaultEpilogueISK_SL_SL_NS1G_6thread17LinearCombinationISK_Li1EffLNS1L_9ScaleType4KindE0ELNS_15FloatRoundStyleE2ESK_EENS1_15EpilogueDefaultEEEEEvvEEEEvNT_6ParamsE:
	.zero		1664


//--------------------- SYMBOLS --------------------------

	.type		.nv.reservedSmem.offset0,@object
	.size		.nv.reservedSmem.offset0,0x4
	.type		__assertfail,@function
